//
// Generated by NVIDIA NVVM Compiler
//
// Compiler Build ID: CL-36424714
// Cuda compilation tools, release 13.0, V13.0.88
// Based on NVVM 20.0.0
//

.version 9.0
.target sm_100
.address_size 64

	// .globl	_ZN10mxfp4_gemm18mxfp4_matmul_tiledI6__halfLi32ELi32ELi32EEEvPKT_PKhS6_S4_PS2_iiib
// _ZZN10mxfp4_gemm18mxfp4_matmul_tiledI6__halfLi32ELi32ELi32EEEvPKT_PKhS6_S4_PS2_iiibE7s_input has been demoted
// _ZZN10mxfp4_gemm18mxfp4_matmul_tiledI6__halfLi32ELi32ELi32EEEvPKT_PKhS6_S4_PS2_iiibE8s_weight has been demoted
// _ZZN10mxfp4_gemm18mxfp4_matmul_tiledI13__nv_bfloat16Li32ELi32ELi32EEEvPKT_PKhS6_S4_PS2_iiibE7s_input has been demoted
// _ZZN10mxfp4_gemm18mxfp4_matmul_tiledI13__nv_bfloat16Li32ELi32ELi32EEEvPKT_PKhS6_S4_PS2_iiibE8s_weight has been demoted
.const .align 4 .b8 _ZN10mxfp4_gemm7FP4_LUTE[64] = {0, 0, 0, 0, 0, 0, 0, 63, 0, 0, 128, 63, 0, 0, 192, 63, 0, 0, 0, 64, 0, 0, 64, 64, 0, 0, 128, 64, 0, 0, 192, 64, 0, 0, 0, 128, 0, 0, 0, 191, 0, 0, 128, 191, 0, 0, 192, 191, 0, 0, 0, 192, 0, 0, 64, 192, 0, 0, 128, 192, 0, 0, 192, 192};

.visible .entry _ZN10mxfp4_gemm18mxfp4_matmul_tiledI6__halfLi32ELi32ELi32EEEvPKT_PKhS6_S4_PS2_iiib(
	.param .u64 .ptr .align 1 _ZN10mxfp4_gemm18mxfp4_matmul_tiledI6__halfLi32ELi32ELi32EEEvPKT_PKhS6_S4_PS2_iiib_param_0,
	.param .u64 .ptr .align 1 _ZN10mxfp4_gemm18mxfp4_matmul_tiledI6__halfLi32ELi32ELi32EEEvPKT_PKhS6_S4_PS2_iiib_param_1,
	.param .u64 .ptr .align 1 _ZN10mxfp4_gemm18mxfp4_matmul_tiledI6__halfLi32ELi32ELi32EEEvPKT_PKhS6_S4_PS2_iiib_param_2,
	.param .u64 .ptr .align 1 _ZN10mxfp4_gemm18mxfp4_matmul_tiledI6__halfLi32ELi32ELi32EEEvPKT_PKhS6_S4_PS2_iiib_param_3,
	.param .u64 .ptr .align 1 _ZN10mxfp4_gemm18mxfp4_matmul_tiledI6__halfLi32ELi32ELi32EEEvPKT_PKhS6_S4_PS2_iiib_param_4,
	.param .u32 _ZN10mxfp4_gemm18mxfp4_matmul_tiledI6__halfLi32ELi32ELi32EEEvPKT_PKhS6_S4_PS2_iiib_param_5,
	.param .u32 _ZN10mxfp4_gemm18mxfp4_matmul_tiledI6__halfLi32ELi32ELi32EEEvPKT_PKhS6_S4_PS2_iiib_param_6,
	.param .u32 _ZN10mxfp4_gemm18mxfp4_matmul_tiledI6__halfLi32ELi32ELi32EEEvPKT_PKhS6_S4_PS2_iiib_param_7,
	.param .u8 _ZN10mxfp4_gemm18mxfp4_matmul_tiledI6__halfLi32ELi32ELi32EEEvPKT_PKhS6_S4_PS2_iiib_param_8
)
{
	.reg .pred 	%p<22>;
	.reg .b16 	%rs<13>;
	.reg .b32 	%r<66>;
	.reg .b32 	%f<125>;
	.reg .b64 	%rd<22>;
	// demoted variable
	.shared .align 4 .b8 _ZZN10mxfp4_gemm18mxfp4_matmul_tiledI6__halfLi32ELi32ELi32EEEvPKT_PKhS6_S4_PS2_iiibE7s_input[4608];
	// demoted variable
	.shared .align 4 .b8 _ZZN10mxfp4_gemm18mxfp4_matmul_tiledI6__halfLi32ELi32ELi32EEEvPKT_PKhS6_S4_PS2_iiibE8s_weight[4608];
	ld.param.u64 	%rd1, [_ZN10mxfp4_gemm18mxfp4_matmul_tiledI6__halfLi32ELi32ELi32EEEvPKT_PKhS6_S4_PS2_iiib_param_0];
	ld.param.u64 	%rd2, [_ZN10mxfp4_gemm18mxfp4_matmul_tiledI6__halfLi32ELi32ELi32EEEvPKT_PKhS6_S4_PS2_iiib_param_1];
	ld.param.u64 	%rd4, [_ZN10mxfp4_gemm18mxfp4_matmul_tiledI6__halfLi32ELi32ELi32EEEvPKT_PKhS6_S4_PS2_iiib_param_3];
	ld.param.u32 	%r29, [_ZN10mxfp4_gemm18mxfp4_matmul_tiledI6__halfLi32ELi32ELi32EEEvPKT_PKhS6_S4_PS2_iiib_param_5];
	ld.param.u32 	%r30, [_ZN10mxfp4_gemm18mxfp4_matmul_tiledI6__halfLi32ELi32ELi32EEEvPKT_PKhS6_S4_PS2_iiib_param_6];
	ld.param.u32 	%r31, [_ZN10mxfp4_gemm18mxfp4_matmul_tiledI6__halfLi32ELi32ELi32EEEvPKT_PKhS6_S4_PS2_iiib_param_7];
	mov.u32 	%r32, %ctaid.x;
	mov.u32 	%r33, %ctaid.y;
	mov.u32 	%r1, %tid.x;
	mov.u32 	%r2, %tid.y;
	shl.b32 	%r3, %r33, 5;
	add.s32 	%r4, %r3, %r2;
	shl.b32 	%r5, %r32, 5;
	add.s32 	%r6, %r5, %r1;
	shl.b32 	%r34, %r2, 5;
	add.s32 	%r7, %r34, %r1;
	setp.lt.s32 	%p2, %r31, 1;
	mov.f32 	%f122, 0f00000000;
	@%p2 bra 	$L__BB0_11;
	add.s32 	%r36, %r31, 31;
	shr.u32 	%r37, %r36, 5;
	shr.u32 	%r38, %r7, 5;
	and.b32  	%r61, %r1, 31;
	add.s32 	%r9, %r38, %r3;
	mul.lo.s32 	%r39, %r38, 144;
	mov.u32 	%r40, _ZZN10mxfp4_gemm18mxfp4_matmul_tiledI6__halfLi32ELi32ELi32EEEvPKT_PKhS6_S4_PS2_iiibE7s_input;
	add.s32 	%r41, %r40, %r39;
	shl.b32 	%r42, %r1, 2;
	and.b32  	%r43, %r42, 124;
	add.s32 	%r10, %r41, %r43;
	add.s32 	%r11, %r38, %r5;
	shr.u32 	%r44, %r31, 1;
	mul.lo.s32 	%r64, %r11, %r37;
	and.b32  	%r12, %r1, 1;
	mov.u32 	%r45, _ZZN10mxfp4_gemm18mxfp4_matmul_tiledI6__halfLi32ELi32ELi32EEEvPKT_PKhS6_S4_PS2_iiibE8s_weight;
	add.s32 	%r46, %r45, %r39;
	add.s32 	%r13, %r46, %r43;
	setp.lt.s32 	%p3, %r4, %r29;
	setp.lt.s32 	%p4, %r6, %r30;
	and.pred  	%p1, %p3, %p4;
	mad.lo.s32 	%r14, %r2, 144, %r40;
	mad.lo.s32 	%r15, %r1, 144, %r45;
	shr.u32 	%r47, %r61, 1;
	mad.lo.s32 	%r63, %r11, %r44, %r47;
	mad.lo.s32 	%r62, %r9, %r31, %r61;
	mov.f32 	%f122, 0f00000000;
	mov.b32 	%r65, 0;
	mov.u64 	%rd13, _ZN10mxfp4_gemm7FP4_LUTE;
	not.pred 	%p14, %p1;
$L__BB0_2:
	setp.gt.u32 	%p5, %r7, 1023;
	@%p5 bra 	$L__BB0_8;
	setp.ge.s32 	%p6, %r9, %r29;
	setp.ge.s32 	%p7, %r61, %r31;
	mov.f32 	%f120, 0f00000000;
	or.pred  	%p8, %p6, %p7;
	@%p8 bra 	$L__BB0_5;
	mul.wide.u32 	%rd7, %r62, 2;
	add.s64 	%rd6, %rd1, %rd7;
	// begin inline asm
	ld.global.nc.b16 %rs2, [%rd6];
	// end inline asm
	// begin inline asm
	{  cvt.f32.f16 %f120, %rs2;}

	// end inline asm
$L__BB0_5:
	setp.ge.s32 	%p10, %r11, %r30;
	st.shared.f32 	[%r10], %f120;
	mov.f32 	%f121, 0f00000000;
	or.pred  	%p11, %p10, %p7;
	@%p11 bra 	$L__BB0_7;
	ld.param.u64 	%rd20, [_ZN10mxfp4_gemm18mxfp4_matmul_tiledI6__halfLi32ELi32ELi32EEEvPKT_PKhS6_S4_PS2_iiib_param_2];
	setp.eq.s32 	%p12, %r12, 0;
	cvt.u64.u32 	%rd10, %r63;
	add.s64 	%rd8, %rd2, %rd10;
	// begin inline asm
	ld.global.nc.u8 %r48, [%rd8];
	// end inline asm
	cvt.u16.u32 	%rs4, %r48;
	and.b16  	%rs5, %rs4, 240;
	cvt.u64.u32 	%rd11, %r64;
	add.s64 	%rd9, %rd20, %rd11;
	// begin inline asm
	ld.global.nc.u8 %r49, [%rd9];
	// end inline asm
	shr.u16 	%rs6, %rs5, 4;
	and.b16  	%rs7, %rs4, 15;
	selp.b16 	%rs8, %rs7, %rs6, %p12;
	cvt.u32.u16 	%r50, %rs8;
	mul.wide.u32 	%rd12, %r50, 4;
	add.s64 	%rd14, %rd13, %rd12;
	ld.const.f32 	%f16, [%rd14];
	cvt.s32.s8 	%r51, %r49;
	add.s32 	%r52, %r51, 381;
	shr.u32 	%r53, %r52, 2;
	mad.lo.s32 	%r54, %r53, 509, %r52;
	add.s32 	%r55, %r51, -27;
	setp.lt.u32 	%p13, %r55, 101;
	selp.b32 	%r56, %r51, %r54, %p13;
	shl.b32 	%r57, %r53, 23;
	selp.b32 	%r58, 1065353216, %r57, %p13;
	mov.b32 	%f17, %r58;
	shl.b32 	%r59, %r56, 23;
	mov.b32 	%f18, %r59;
	mul.rn.f32 	%f19, %f16, %f18;
	mul.rn.f32 	%f20, %f19, %f17;
	mul.rn.f32 	%f21, %f20, %f17;
	mul.rn.f32 	%f121, %f21, %f17;
$L__BB0_7:
	st.shared.f32 	[%r13], %f121;
$L__BB0_8:
	bar.sync 	0;
	@%p14 bra 	$L__BB0_10;
	ld.shared.f32 	%f22, [%r14];
	ld.shared.f32 	%f23, [%r15];
	fma.rn.f32 	%f24, %f22, %f23, %f122;
	ld.shared.f32 	%f25, [%r14+4];
	ld.shared.f32 	%f26, [%r15+4];
	fma.rn.f32 	%f27, %f25, %f26, %f24;
	ld.shared.f32 	%f28, [%r14+8];
	ld.shared.f32 	%f29, [%r15+8];
	fma.rn.f32 	%f30, %f28, %f29, %f27;
	ld.shared.f32 	%f31, [%r14+12];
	ld.shared.f32 	%f32, [%r15+12];
	fma.rn.f32 	%f33, %f31, %f32, %f30;
	ld.shared.f32 	%f34, [%r14+16];
	ld.shared.f32 	%f35, [%r15+16];
	fma.rn.f32 	%f36, %f34, %f35, %f33;
	ld.shared.f32 	%f37, [%r14+20];
	ld.shared.f32 	%f38, [%r15+20];
	fma.rn.f32 	%f39, %f37, %f38, %f36;
	ld.shared.f32 	%f40, [%r14+24];
	ld.shared.f32 	%f41, [%r15+24];
	fma.rn.f32 	%f42, %f40, %f41, %f39;
	ld.shared.f32 	%f43, [%r14+28];
	ld.shared.f32 	%f44, [%r15+28];
	fma.rn.f32 	%f45, %f43, %f44, %f42;
	ld.shared.f32 	%f46, [%r14+32];
	ld.shared.f32 	%f47, [%r15+32];
	fma.rn.f32 	%f48, %f46, %f47, %f45;
	ld.shared.f32 	%f49, [%r14+36];
	ld.shared.f32 	%f50, [%r15+36];
	fma.rn.f32 	%f51, %f49, %f50, %f48;
	ld.shared.f32 	%f52, [%r14+40];
	ld.shared.f32 	%f53, [%r15+40];
	fma.rn.f32 	%f54, %f52, %f53, %f51;
	ld.shared.f32 	%f55, [%r14+44];
	ld.shared.f32 	%f56, [%r15+44];
	fma.rn.f32 	%f57, %f55, %f56, %f54;
	ld.shared.f32 	%f58, [%r14+48];
	ld.shared.f32 	%f59, [%r15+48];
	fma.rn.f32 	%f60, %f58, %f59, %f57;
	ld.shared.f32 	%f61, [%r14+52];
	ld.shared.f32 	%f62, [%r15+52];
	fma.rn.f32 	%f63, %f61, %f62, %f60;
	ld.shared.f32 	%f64, [%r14+56];
	ld.shared.f32 	%f65, [%r15+56];
	fma.rn.f32 	%f66, %f64, %f65, %f63;
	ld.shared.f32 	%f67, [%r14+60];
	ld.shared.f32 	%f68, [%r15+60];
	fma.rn.f32 	%f69, %f67, %f68, %f66;
	ld.shared.f32 	%f70, [%r14+64];
	ld.shared.f32 	%f71, [%r15+64];
	fma.rn.f32 	%f72, %f70, %f71, %f69;
	ld.shared.f32 	%f73, [%r14+68];
	ld.shared.f32 	%f74, [%r15+68];
	fma.rn.f32 	%f75, %f73, %f74, %f72;
	ld.shared.f32 	%f76, [%r14+72];
	ld.shared.f32 	%f77, [%r15+72];
	fma.rn.f32 	%f78, %f76, %f77, %f75;
	ld.shared.f32 	%f79, [%r14+76];
	ld.shared.f32 	%f80, [%r15+76];
	fma.rn.f32 	%f81, %f79, %f80, %f78;
	ld.shared.f32 	%f82, [%r14+80];
	ld.shared.f32 	%f83, [%r15+80];
	fma.rn.f32 	%f84, %f82, %f83, %f81;
	ld.shared.f32 	%f85, [%r14+84];
	ld.shared.f32 	%f86, [%r15+84];
	fma.rn.f32 	%f87, %f85, %f86, %f84;
	ld.shared.f32 	%f88, [%r14+88];
	ld.shared.f32 	%f89, [%r15+88];
	fma.rn.f32 	%f90, %f88, %f89, %f87;
	ld.shared.f32 	%f91, [%r14+92];
	ld.shared.f32 	%f92, [%r15+92];
	fma.rn.f32 	%f93, %f91, %f92, %f90;
	ld.shared.f32 	%f94, [%r14+96];
	ld.shared.f32 	%f95, [%r15+96];
	fma.rn.f32 	%f96, %f94, %f95, %f93;
	ld.shared.f32 	%f97, [%r14+100];
	ld.shared.f32 	%f98, [%r15+100];
	fma.rn.f32 	%f99, %f97, %f98, %f96;
	ld.shared.f32 	%f100, [%r14+104];
	ld.shared.f32 	%f101, [%r15+104];
	fma.rn.f32 	%f102, %f100, %f101, %f99;
	ld.shared.f32 	%f103, [%r14+108];
	ld.shared.f32 	%f104, [%r15+108];
	fma.rn.f32 	%f105, %f103, %f104, %f102;
	ld.shared.f32 	%f106, [%r14+112];
	ld.shared.f32 	%f107, [%r15+112];
	fma.rn.f32 	%f108, %f106, %f107, %f105;
	ld.shared.f32 	%f109, [%r14+116];
	ld.shared.f32 	%f110, [%r15+116];
	fma.rn.f32 	%f111, %f109, %f110, %f108;
	ld.shared.f32 	%f112, [%r14+120];
	ld.shared.f32 	%f113, [%r15+120];
	fma.rn.f32 	%f114, %f112, %f113, %f111;
	ld.shared.f32 	%f115, [%r14+124];
	ld.shared.f32 	%f116, [%r15+124];
	fma.rn.f32 	%f122, %f115, %f116, %f114;
$L__BB0_10:
	bar.sync 	0;
	add.s32 	%r65, %r65, 32;
	add.s32 	%r64, %r64, 1;
	add.s32 	%r63, %r63, 16;
	add.s32 	%r62, %r62, 32;
	add.s32 	%r61, %r61, 32;
	setp.lt.s32 	%p15, %r65, %r31;
	@%p15 bra 	$L__BB0_2;
$L__BB0_11:
	setp.ge.s32 	%p16, %r4, %r29;
	setp.ge.s32 	%p17, %r6, %r30;
	or.pred  	%p18, %p16, %p17;
	@%p18 bra 	$L__BB0_15;
	ld.param.s8 	%rs12, [_ZN10mxfp4_gemm18mxfp4_matmul_tiledI6__halfLi32ELi32ELi32EEEvPKT_PKhS6_S4_PS2_iiib_param_8];
	setp.eq.s16 	%p19, %rs12, 0;
	setp.eq.s64 	%p20, %rd4, 0;
	or.pred  	%p21, %p20, %p19;
	@%p21 bra 	$L__BB0_14;
	mul.wide.u32 	%rd16, %r6, 2;
	add.s64 	%rd15, %rd4, %rd16;
	// begin inline asm
	ld.global.nc.b16 %rs9, [%rd15];
	// end inline asm
	// begin inline asm
	{  cvt.f32.f16 %f117, %rs9;}

	// end inline asm
	add.f32 	%f122, %f122, %f117;
$L__BB0_14:
	ld.param.u64 	%rd21, [_ZN10mxfp4_gemm18mxfp4_matmul_tiledI6__halfLi32ELi32ELi32EEEvPKT_PKhS6_S4_PS2_iiib_param_4];
	// begin inline asm
	{  cvt.rn.f16.f32 %rs11, %f122;}

	// end inline asm
	mad.lo.s32 	%r60, %r30, %r4, %r6;
	cvta.to.global.u64 	%rd17, %rd21;
	mul.wide.u32 	%rd18, %r60, 2;
	add.s64 	%rd19, %rd17, %rd18;
	st.global.u16 	[%rd19], %rs11;
$L__BB0_15:
	ret;

}
	// .globl	_ZN10mxfp4_gemm18mxfp4_matmul_tiledI13__nv_bfloat16Li32ELi32ELi32EEEvPKT_PKhS6_S4_PS2_iiib
.visible .entry _ZN10mxfp4_gemm18mxfp4_matmul_tiledI13__nv_bfloat16Li32ELi32ELi32EEEvPKT_PKhS6_S4_PS2_iiib(
	.param .u64 .ptr .align 1 _ZN10mxfp4_gemm18mxfp4_matmul_tiledI13__nv_bfloat16Li32ELi32ELi32EEEvPKT_PKhS6_S4_PS2_iiib_param_0,
	.param .u64 .ptr .align 1 _ZN10mxfp4_gemm18mxfp4_matmul_tiledI13__nv_bfloat16Li32ELi32ELi32EEEvPKT_PKhS6_S4_PS2_iiib_param_1,
	.param .u64 .ptr .align 1 _ZN10mxfp4_gemm18mxfp4_matmul_tiledI13__nv_bfloat16Li32ELi32ELi32EEEvPKT_PKhS6_S4_PS2_iiib_param_2,
	.param .u64 .ptr .align 1 _ZN10mxfp4_gemm18mxfp4_matmul_tiledI13__nv_bfloat16Li32ELi32ELi32EEEvPKT_PKhS6_S4_PS2_iiib_param_3,
	.param .u64 .ptr .align 1 _ZN10mxfp4_gemm18mxfp4_matmul_tiledI13__nv_bfloat16Li32ELi32ELi32EEEvPKT_PKhS6_S4_PS2_iiib_param_4,
	.param .u32 _ZN10mxfp4_gemm18mxfp4_matmul_tiledI13__nv_bfloat16Li32ELi32ELi32EEEvPKT_PKhS6_S4_PS2_iiib_param_5,
	.param .u32 _ZN10mxfp4_gemm18mxfp4_matmul_tiledI13__nv_bfloat16Li32ELi32ELi32EEEvPKT_PKhS6_S4_PS2_iiib_param_6,
	.param .u32 _ZN10mxfp4_gemm18mxfp4_matmul_tiledI13__nv_bfloat16Li32ELi32ELi32EEEvPKT_PKhS6_S4_PS2_iiib_param_7,
	.param .u8 _ZN10mxfp4_gemm18mxfp4_matmul_tiledI13__nv_bfloat16Li32ELi32ELi32EEEvPKT_PKhS6_S4_PS2_iiib_param_8
)
{
	.reg .pred 	%p<22>;
	.reg .b16 	%rs<13>;
	.reg .b32 	%r<66>;
	.reg .b32 	%f<125>;
	.reg .b64 	%rd<22>;
	// demoted variable
	.shared .align 4 .b8 _ZZN10mxfp4_gemm18mxfp4_matmul_tiledI13__nv_bfloat16Li32ELi32ELi32EEEvPKT_PKhS6_S4_PS2_iiibE7s_input[4608];
	// demoted variable
	.shared .align 4 .b8 _ZZN10mxfp4_gemm18mxfp4_matmul_tiledI13__nv_bfloat16Li32ELi32ELi32EEEvPKT_PKhS6_S4_PS2_iiibE8s_weight[4608];
	ld.param.u64 	%rd1, [_ZN10mxfp4_gemm18mxfp4_matmul_tiledI13__nv_bfloat16Li32ELi32ELi32EEEvPKT_PKhS6_S4_PS2_iiib_param_0];
	ld.param.u64 	%rd2, [_ZN10mxfp4_gemm18mxfp4_matmul_tiledI13__nv_bfloat16Li32ELi32ELi32EEEvPKT_PKhS6_S4_PS2_iiib_param_1];
	ld.param.u64 	%rd4, [_ZN10mxfp4_gemm18mxfp4_matmul_tiledI13__nv_bfloat16Li32ELi32ELi32EEEvPKT_PKhS6_S4_PS2_iiib_param_3];
	ld.param.u32 	%r29, [_ZN10mxfp4_gemm18mxfp4_matmul_tiledI13__nv_bfloat16Li32ELi32ELi32EEEvPKT_PKhS6_S4_PS2_iiib_param_5];
	ld.param.u32 	%r30, [_ZN10mxfp4_gemm18mxfp4_matmul_tiledI13__nv_bfloat16Li32ELi32ELi32EEEvPKT_PKhS6_S4_PS2_iiib_param_6];
	ld.param.u32 	%r31, [_ZN10mxfp4_gemm18mxfp4_matmul_tiledI13__nv_bfloat16Li32ELi32ELi32EEEvPKT_PKhS6_S4_PS2_iiib_param_7];
	mov.u32 	%r32, %ctaid.x;
	mov.u32 	%r33, %ctaid.y;
	mov.u32 	%r1, %tid.x;
	mov.u32 	%r2, %tid.y;
	shl.b32 	%r3, %r33, 5;
	add.s32 	%r4, %r3, %r2;
	shl.b32 	%r5, %r32, 5;
	add.s32 	%r6, %r5, %r1;
	shl.b32 	%r34, %r2, 5;
	add.s32 	%r7, %r34, %r1;
	setp.lt.s32 	%p2, %r31, 1;
	mov.f32 	%f122, 0f00000000;
	@%p2 bra 	$L__BB1_11;
	add.s32 	%r36, %r31, 31;
	shr.u32 	%r37, %r36, 5;
	shr.u32 	%r38, %r7, 5;
	and.b32  	%r61, %r1, 31;
	add.s32 	%r9, %r38, %r3;
	mul.lo.s32 	%r39, %r38, 144;
	mov.u32 	%r40, _ZZN10mxfp4_gemm18mxfp4_matmul_tiledI13__nv_bfloat16Li32ELi32ELi32EEEvPKT_PKhS6_S4_PS2_iiibE7s_input;
	add.s32 	%r41, %r40, %r39;
	shl.b32 	%r42, %r1, 2;
	and.b32  	%r43, %r42, 124;
	add.s32 	%r10, %r41, %r43;
	add.s32 	%r11, %r38, %r5;
	shr.u32 	%r44, %r31, 1;
	mul.lo.s32 	%r64, %r11, %r37;
	and.b32  	%r12, %r1, 1;
	mov.u32 	%r45, _ZZN10mxfp4_gemm18mxfp4_matmul_tiledI13__nv_bfloat16Li32ELi32ELi32EEEvPKT_PKhS6_S4_PS2_iiibE8s_weight;
	add.s32 	%r46, %r45, %r39;
	add.s32 	%r13, %r46, %r43;
	setp.lt.s32 	%p3, %r4, %r29;
	setp.lt.s32 	%p4, %r6, %r30;
	and.pred  	%p1, %p3, %p4;
	mad.lo.s32 	%r14, %r2, 144, %r40;
	mad.lo.s32 	%r15, %r1, 144, %r45;
	shr.u32 	%r47, %r61, 1;
	mad.lo.s32 	%r63, %r11, %r44, %r47;
	mad.lo.s32 	%r62, %r9, %r31, %r61;
	mov.f32 	%f122, 0f00000000;
	mov.b32 	%r65, 0;
	mov.u64 	%rd13, _ZN10mxfp4_gemm7FP4_LUTE;
	not.pred 	%p14, %p1;
$L__BB1_2:
	setp.gt.u32 	%p5, %r7, 1023;
	@%p5 bra 	$L__BB1_8;
	setp.ge.s32 	%p6, %r9, %r29;
	setp.ge.s32 	%p7, %r61, %r31;
	mov.f32 	%f120, 0f00000000;
	or.pred  	%p8, %p6, %p7;
	@%p8 bra 	$L__BB1_5;
	mul.wide.u32 	%rd7, %r62, 2;
	add.s64 	%rd6, %rd1, %rd7;
	// begin inline asm
	ld.global.nc.b16 %rs2, [%rd6];
	// end inline asm
	// begin inline asm
	{ cvt.f32.bf16 %f120, %rs2;}

	// end inline asm
$L__BB1_5:
	setp.ge.s32 	%p10, %r11, %r30;
	st.shared.f32 	[%r10], %f120;
	mov.f32 	%f121, 0f00000000;
	or.pred  	%p11, %p10, %p7;
	@%p11 bra 	$L__BB1_7;
	ld.param.u64 	%rd20, [_ZN10mxfp4_gemm18mxfp4_matmul_tiledI13__nv_bfloat16Li32ELi32ELi32EEEvPKT_PKhS6_S4_PS2_iiib_param_2];
	setp.eq.s32 	%p12, %r12, 0;
	cvt.u64.u32 	%rd10, %r63;
	add.s64 	%rd8, %rd2, %rd10;
	// begin inline asm
	ld.global.nc.u8 %r48, [%rd8];
	// end inline asm
	cvt.u16.u32 	%rs4, %r48;
	and.b16  	%rs5, %rs4, 240;
	cvt.u64.u32 	%rd11, %r64;
	add.s64 	%rd9, %rd20, %rd11;
	// begin inline asm
	ld.global.nc.u8 %r49, [%rd9];
	// end inline asm
	shr.u16 	%rs6, %rs5, 4;
	and.b16  	%rs7, %rs4, 15;
	selp.b16 	%rs8, %rs7, %rs6, %p12;
	cvt.u32.u16 	%r50, %rs8;
	mul.wide.u32 	%rd12, %r50, 4;
	add.s64 	%rd14, %rd13, %rd12;
	ld.const.f32 	%f16, [%rd14];
	cvt.s32.s8 	%r51, %r49;
	add.s32 	%r52, %r51, 381;
	shr.u32 	%r53, %r52, 2;
	mad.lo.s32 	%r54, %r53, 509, %r52;
	add.s32 	%r55, %r51, -27;
	setp.lt.u32 	%p13, %r55, 101;
	selp.b32 	%r56, %r51, %r54, %p13;
	shl.b32 	%r57, %r53, 23;
	selp.b32 	%r58, 1065353216, %r57, %p13;
	mov.b32 	%f17, %r58;
	shl.b32 	%r59, %r56, 23;
	mov.b32 	%f18, %r59;
	mul.rn.f32 	%f19, %f16, %f18;
	mul.rn.f32 	%f20, %f19, %f17;
	mul.rn.f32 	%f21, %f20, %f17;
	mul.rn.f32 	%f121, %f21, %f17;
$L__BB1_7:
	st.shared.f32 	[%r13], %f121;
$L__BB1_8:
	bar.sync 	0;
	@%p14 bra 	$L__BB1_10;
	ld.shared.f32 	%f22, [%r14];
	ld.shared.f32 	%f23, [%r15];
	fma.rn.f32 	%f24, %f22, %f23, %f122;
	ld.shared.f32 	%f25, [%r14+4];
	ld.shared.f32 	%f26, [%r15+4];
	fma.rn.f32 	%f27, %f25, %f26, %f24;
	ld.shared.f32 	%f28, [%r14+8];
	ld.shared.f32 	%f29, [%r15+8];
	fma.rn.f32 	%f30, %f28, %f29, %f27;
	ld.shared.f32 	%f31, [%r14+12];
	ld.shared.f32 	%f32, [%r15+12];
	fma.rn.f32 	%f33, %f31, %f32, %f30;
	ld.shared.f32 	%f34, [%r14+16];
	ld.shared.f32 	%f35, [%r15+16];
	fma.rn.f32 	%f36, %f34, %f35, %f33;
	ld.shared.f32 	%f37, [%r14+20];
	ld.shared.f32 	%f38, [%r15+20];
	fma.rn.f32 	%f39, %f37, %f38, %f36;
	ld.shared.f32 	%f40, [%r14+24];
	ld.shared.f32 	%f41, [%r15+24];
	fma.rn.f32 	%f42, %f40, %f41, %f39;
	ld.shared.f32 	%f43, [%r14+28];
	ld.shared.f32 	%f44, [%r15+28];
	fma.rn.f32 	%f45, %f43, %f44, %f42;
	ld.shared.f32 	%f46, [%r14+32];
	ld.shared.f32 	%f47, [%r15+32];
	fma.rn.f32 	%f48, %f46, %f47, %f45;
	ld.shared.f32 	%f49, [%r14+36];
	ld.shared.f32 	%f50, [%r15+36];
	fma.rn.f32 	%f51, %f49, %f50, %f48;
	ld.shared.f32 	%f52, [%r14+40];
	ld.shared.f32 	%f53, [%r15+40];
	fma.rn.f32 	%f54, %f52, %f53, %f51;
	ld.shared.f32 	%f55, [%r14+44];
	ld.shared.f32 	%f56, [%r15+44];
	fma.rn.f32 	%f57, %f55, %f56, %f54;
	ld.shared.f32 	%f58, [%r14+48];
	ld.shared.f32 	%f59, [%r15+48];
	fma.rn.f32 	%f60, %f58, %f59, %f57;
	ld.shared.f32 	%f61, [%r14+52];
	ld.shared.f32 	%f62, [%r15+52];
	fma.rn.f32 	%f63, %f61, %f62, %f60;
	ld.shared.f32 	%f64, [%r14+56];
	ld.shared.f32 	%f65, [%r15+56];
	fma.rn.f32 	%f66, %f64, %f65, %f63;
	ld.shared.f32 	%f67, [%r14+60];
	ld.shared.f32 	%f68, [%r15+60];
	fma.rn.f32 	%f69, %f67, %f68, %f66;
	ld.shared.f32 	%f70, [%r14+64];
	ld.shared.f32 	%f71, [%r15+64];
	fma.rn.f32 	%f72, %f70, %f71, %f69;
	ld.shared.f32 	%f73, [%r14+68];
	ld.shared.f32 	%f74, [%r15+68];
	fma.rn.f32 	%f75, %f73, %f74, %f72;
	ld.shared.f32 	%f76, [%r14+72];
	ld.shared.f32 	%f77, [%r15+72];
	fma.rn.f32 	%f78, %f76, %f77, %f75;
	ld.shared.f32 	%f79, [%r14+76];
	ld.shared.f32 	%f80, [%r15+76];
	fma.rn.f32 	%f81, %f79, %f80, %f78;
	ld.shared.f32 	%f82, [%r14+80];
	ld.shared.f32 	%f83, [%r15+80];
	fma.rn.f32 	%f84, %f82, %f83, %f81;
	ld.shared.f32 	%f85, [%r14+84];
	ld.shared.f32 	%f86, [%r15+84];
	fma.rn.f32 	%f87, %f85, %f86, %f84;
	ld.shared.f32 	%f88, [%r14+88];
	ld.shared.f32 	%f89, [%r15+88];
	fma.rn.f32 	%f90, %f88, %f89, %f87;
	ld.shared.f32 	%f91, [%r14+92];
	ld.shared.f32 	%f92, [%r15+92];
	fma.rn.f32 	%f93, %f91, %f92, %f90;
	ld.shared.f32 	%f94, [%r14+96];
	ld.shared.f32 	%f95, [%r15+96];
	fma.rn.f32 	%f96, %f94, %f95, %f93;
	ld.shared.f32 	%f97, [%r14+100];
	ld.shared.f32 	%f98, [%r15+100];
	fma.rn.f32 	%f99, %f97, %f98, %f96;
	ld.shared.f32 	%f100, [%r14+104];
	ld.shared.f32 	%f101, [%r15+104];
	fma.rn.f32 	%f102, %f100, %f101, %f99;
	ld.shared.f32 	%f103, [%r14+108];
	ld.shared.f32 	%f104, [%r15+108];
	fma.rn.f32 	%f105, %f103, %f104, %f102;
	ld.shared.f32 	%f106, [%r14+112];
	ld.shared.f32 	%f107, [%r15+112];
	fma.rn.f32 	%f108, %f106, %f107, %f105;
	ld.shared.f32 	%f109, [%r14+116];
	ld.shared.f32 	%f110, [%r15+116];
	fma.rn.f32 	%f111, %f109, %f110, %f108;
	ld.shared.f32 	%f112, [%r14+120];
	ld.shared.f32 	%f113, [%r15+120];
	fma.rn.f32 	%f114, %f112, %f113, %f111;
	ld.shared.f32 	%f115, [%r14+124];
	ld.shared.f32 	%f116, [%r15+124];
	fma.rn.f32 	%f122, %f115, %f116, %f114;
$L__BB1_10:
	bar.sync 	0;
	add.s32 	%r65, %r65, 32;
	add.s32 	%r64, %r64, 1;
	add.s32 	%r63, %r63, 16;
	add.s32 	%r62, %r62, 32;
	add.s32 	%r61, %r61, 32;
	setp.lt.s32 	%p15, %r65, %r31;
	@%p15 bra 	$L__BB1_2;
$L__BB1_11:
	setp.ge.s32 	%p16, %r4, %r29;
	setp.ge.s32 	%p17, %r6, %r30;
	or.pred  	%p18, %p16, %p17;
	@%p18 bra 	$L__BB1_15;
	ld.param.s8 	%rs12, [_ZN10mxfp4_gemm18mxfp4_matmul_tiledI13__nv_bfloat16Li32ELi32ELi32EEEvPKT_PKhS6_S4_PS2_iiib_param_8];
	setp.eq.s16 	%p19, %rs12, 0;
	setp.eq.s64 	%p20, %rd4, 0;
	or.pred  	%p21, %p20, %p19;
	@%p21 bra 	$L__BB1_14;
	mul.wide.u32 	%rd16, %r6, 2;
	add.s64 	%rd15, %rd4, %rd16;
	// begin inline asm
	ld.global.nc.b16 %rs9, [%rd15];
	// end inline asm
	// begin inline asm
	{ cvt.f32.bf16 %f117, %rs9;}

	// end inline asm
	add.f32 	%f122, %f122, %f117;
$L__BB1_14:
	ld.param.u64 	%rd21, [_ZN10mxfp4_gemm18mxfp4_matmul_tiledI13__nv_bfloat16Li32ELi32ELi32EEEvPKT_PKhS6_S4_PS2_iiib_param_4];
	// begin inline asm
	{  cvt.rn.bf16.f32 %rs11, %f122;}

	// end inline asm
	mad.lo.s32 	%r60, %r30, %r4, %r6;
	cvta.to.global.u64 	%rd17, %rd21;
	mul.wide.u32 	%rd18, %r60, 2;
	add.s64 	%rd19, %rd17, %rd18;
	st.global.u16 	[%rd19], %rs11;
$L__BB1_15:
	ret;

}
	// .globl	_ZN10mxfp4_gemm14mxfp4_moe_gemmI6__halfEEvPKT_PKhS6_S4_PKjPS2_iiiiibb
.visible .entry _ZN10mxfp4_gemm14mxfp4_moe_gemmI6__halfEEvPKT_PKhS6_S4_PKjPS2_iiiiibb(
	.param .u64 .ptr .align 1 _ZN10mxfp4_gemm14mxfp4_moe_gemmI6__halfEEvPKT_PKhS6_S4_PKjPS2_iiiiibb_param_0,
	.param .u64 .ptr .align 1 _ZN10mxfp4_gemm14mxfp4_moe_gemmI6__halfEEvPKT_PKhS6_S4_PKjPS2_iiiiibb_param_1,
	.param .u64 .ptr .align 1 _ZN10mxfp4_gemm14mxfp4_moe_gemmI6__halfEEvPKT_PKhS6_S4_PKjPS2_iiiiibb_param_2,
	.param .u64 .ptr .align 1 _ZN10mxfp4_gemm14mxfp4_moe_gemmI6__halfEEvPKT_PKhS6_S4_PKjPS2_iiiiibb_param_3,
	.param .u64 .ptr .align 1 _ZN10mxfp4_gemm14mxfp4_moe_gemmI6__halfEEvPKT_PKhS6_S4_PKjPS2_iiiiibb_param_4,
	.param .u64 .ptr .align 1 _ZN10mxfp4_gemm14mxfp4_moe_gemmI6__halfEEvPKT_PKhS6_S4_PKjPS2_iiiiibb_param_5,
	.param .u32 _ZN10mxfp4_gemm14mxfp4_moe_gemmI6__halfEEvPKT_PKhS6_S4_PKjPS2_iiiiibb_param_6,
	.param .u32 _ZN10mxfp4_gemm14mxfp4_moe_gemmI6__halfEEvPKT_PKhS6_S4_PKjPS2_iiiiibb_param_7,
	.param .u32 _ZN10mxfp4_gemm14mxfp4_moe_gemmI6__halfEEvPKT_PKhS6_S4_PKjPS2_iiiiibb_param_8,
	.param .u32 _ZN10mxfp4_gemm14mxfp4_moe_gemmI6__halfEEvPKT_PKhS6_S4_PKjPS2_iiiiibb_param_9,
	.param .u32 _ZN10mxfp4_gemm14mxfp4_moe_gemmI6__halfEEvPKT_PKhS6_S4_PKjPS2_iiiiibb_param_10,
	.param .u8 _ZN10mxfp4_gemm14mxfp4_moe_gemmI6__halfEEvPKT_PKhS6_S4_PKjPS2_iiiiibb_param_11,
	.param .u8 _ZN10mxfp4_gemm14mxfp4_moe_gemmI6__halfEEvPKT_PKhS6_S4_PKjPS2_iiiiibb_param_12
)
{
	.reg .pred 	%p<28>;
	.reg .b16 	%rs<51>;
	.reg .b32 	%r<182>;
	.reg .b32 	%f<109>;
	.reg .b64 	%rd<118>;

	ld.param.u64 	%rd22, [_ZN10mxfp4_gemm14mxfp4_moe_gemmI6__halfEEvPKT_PKhS6_S4_PKjPS2_iiiiibb_param_0];
	ld.param.u64 	%rd23, [_ZN10mxfp4_gemm14mxfp4_moe_gemmI6__halfEEvPKT_PKhS6_S4_PKjPS2_iiiiibb_param_1];
	ld.param.u64 	%rd24, [_ZN10mxfp4_gemm14mxfp4_moe_gemmI6__halfEEvPKT_PKhS6_S4_PKjPS2_iiiiibb_param_2];
	ld.param.u64 	%rd25, [_ZN10mxfp4_gemm14mxfp4_moe_gemmI6__halfEEvPKT_PKhS6_S4_PKjPS2_iiiiibb_param_3];
	ld.param.u64 	%rd26, [_ZN10mxfp4_gemm14mxfp4_moe_gemmI6__halfEEvPKT_PKhS6_S4_PKjPS2_iiiiibb_param_4];
	ld.param.u32 	%r28, [_ZN10mxfp4_gemm14mxfp4_moe_gemmI6__halfEEvPKT_PKhS6_S4_PKjPS2_iiiiibb_param_6];
	ld.param.u32 	%r24, [_ZN10mxfp4_gemm14mxfp4_moe_gemmI6__halfEEvPKT_PKhS6_S4_PKjPS2_iiiiibb_param_7];
	ld.param.u32 	%r25, [_ZN10mxfp4_gemm14mxfp4_moe_gemmI6__halfEEvPKT_PKhS6_S4_PKjPS2_iiiiibb_param_8];
	ld.param.u32 	%r26, [_ZN10mxfp4_gemm14mxfp4_moe_gemmI6__halfEEvPKT_PKhS6_S4_PKjPS2_iiiiibb_param_9];
	ld.param.u32 	%r27, [_ZN10mxfp4_gemm14mxfp4_moe_gemmI6__halfEEvPKT_PKhS6_S4_PKjPS2_iiiiibb_param_10];
	ld.param.s8 	%rs1, [_ZN10mxfp4_gemm14mxfp4_moe_gemmI6__halfEEvPKT_PKhS6_S4_PKjPS2_iiiiibb_param_11];
	ld.param.s8 	%rs2, [_ZN10mxfp4_gemm14mxfp4_moe_gemmI6__halfEEvPKT_PKhS6_S4_PKjPS2_iiiiibb_param_12];
	mov.u32 	%r29, %ctaid.x;
	mov.u32 	%r30, %ntid.x;
	mov.u32 	%r1, %tid.x;
	mad.lo.s32 	%r31, %r29, %r30, %r1;
	shr.u32 	%r2, %r31, 5;
	and.b32  	%r3, %r1, 31;
	div.s32 	%r32, %r2, %r26;
	div.s32 	%r5, %r32, %r24;
	mul.lo.s32 	%r33, %r5, %r24;
	sub.s32 	%r4, %r32, %r33;
	setp.ge.s32 	%p1, %r5, %r28;
	@%p1 bra 	$L__BB2_19;
	mad.lo.s32 	%r35, %r5, %r24, %r4;
	mul.wide.s32 	%rd29, %r35, 4;
	add.s64 	%rd28, %rd26, %rd29;
	// begin inline asm
	ld.global.nc.u32 %r34, [%rd28];
	// end inline asm
	setp.ge.u32 	%p2, %r34, %r25;
	@%p2 bra 	$L__BB2_19;
	shr.u32 	%r36, %r27, 31;
	add.s32 	%r37, %r27, %r36;
	shr.s32 	%r7, %r37, 1;
	cvt.u64.u32 	%rd30, %r34;
	cvt.s64.s32 	%rd1, %r26;
	cvt.s64.s32 	%rd31, %r7;
	rem.s32 	%r38, %r2, %r26;
	cvt.u64.u32 	%rd2, %r38;
	mad.lo.s64 	%rd3, %rd30, %rd1, %rd2;
	mul.lo.s64 	%rd4, %rd3, %rd31;
	add.s32 	%r39, %r27, 31;
	shr.s32 	%r40, %r39, 31;
	shr.u32 	%r41, %r40, 27;
	add.s32 	%r42, %r39, %r41;
	shr.s32 	%r8, %r42, 5;
	cvt.s64.s32 	%rd32, %r8;
	mul.lo.s64 	%rd5, %rd3, %rd32;
	setp.eq.s16 	%p3, %rs2, 0;
	@%p3 bra 	$L__BB2_4;
	cvt.s64.s32 	%rd33, %r27;
	mul.wide.s32 	%rd34, %r5, %r24;
	cvt.s64.s32 	%rd35, %r4;
	add.s64 	%rd36, %rd34, %rd35;
	mul.lo.s64 	%rd114, %rd36, %rd33;
	bra.uni 	$L__BB2_5;
$L__BB2_4:
	mul.wide.s32 	%rd114, %r5, %r27;
$L__BB2_5:
	shr.s32 	%r43, %r27, 31;
	shr.u32 	%r44, %r43, 25;
	add.s32 	%r45, %r27, %r44;
	and.b32  	%r9, %r45, -128;
	setp.lt.s32 	%p4, %r27, 128;
	mov.f32 	%f107, 0f00000000;
	@%p4 bra 	$L__BB2_8;
	cvt.u64.u32 	%rd37, %r1;
	and.b64  	%rd38, %rd37, 31;
	shr.u64 	%rd39, %rd38, 3;
	add.s64 	%rd40, %rd39, %rd5;
	add.s64 	%rd117, %rd24, %rd40;
	and.b32  	%r47, %r1, 31;
	mul.wide.u32 	%rd41, %r47, 2;
	add.s64 	%rd42, %rd4, %rd41;
	add.s64 	%rd116, %rd23, %rd42;
	mul.wide.u32 	%rd43, %r47, 8;
	shl.b64 	%rd44, %rd114, 1;
	add.s64 	%rd45, %rd43, %rd44;
	add.s64 	%rd115, %rd22, %rd45;
	mov.f32 	%f107, 0f00000000;
	mov.b32 	%r177, 0;
$L__BB2_7:
	// begin inline asm
	ld.global.nc.b32 %r48, [%rd115];
	// end inline asm
	mov.b32 	{%rs3, %rs4}, %r48;
	add.s64 	%rd47, %rd115, 4;
	// begin inline asm
	ld.global.nc.b32 %r49, [%rd47];
	// end inline asm
	mov.b32 	{%rs5, %rs6}, %r49;
	// begin inline asm
	{  cvt.f32.f16 %f16, %rs3;}

	// end inline asm
	// begin inline asm
	{  cvt.f32.f16 %f17, %rs4;}

	// end inline asm
	// begin inline asm
	{  cvt.f32.f16 %f18, %rs5;}

	// end inline asm
	// begin inline asm
	{  cvt.f32.f16 %f19, %rs6;}

	// end inline asm
	// begin inline asm
	ld.global.nc.u16 %rs7, [%rd116];
	// end inline asm
	and.b16  	%rs8, %rs7, 240;
	// begin inline asm
	ld.global.nc.u8 %r50, [%rd117];
	// end inline asm
	shl.b16 	%rs9, %rs7, 2;
	cvt.u64.u16 	%rd50, %rs9;
	and.b64  	%rd51, %rd50, 60;
	mov.u64 	%rd52, _ZN10mxfp4_gemm7FP4_LUTE;
	add.s64 	%rd53, %rd52, %rd51;
	ld.const.f32 	%f20, [%rd53];
	cvt.s32.s8 	%r51, %r50;
	add.s32 	%r52, %r51, 381;
	shr.u32 	%r53, %r52, 2;
	mad.lo.s32 	%r54, %r53, 509, %r52;
	add.s32 	%r55, %r51, -27;
	setp.lt.u32 	%p5, %r55, 101;
	selp.b32 	%r56, %r51, %r54, %p5;
	shl.b32 	%r57, %r53, 23;
	selp.b32 	%r58, 1065353216, %r57, %p5;
	mov.b32 	%f21, %r58;
	shl.b32 	%r59, %r56, 23;
	mov.b32 	%f22, %r59;
	mul.rn.f32 	%f23, %f20, %f22;
	mul.rn.f32 	%f24, %f23, %f21;
	mul.rn.f32 	%f25, %f24, %f21;
	mul.rn.f32 	%f26, %f25, %f21;
	shr.u16 	%rs10, %rs8, 4;
	cvt.u32.u16 	%r60, %rs10;
	mul.wide.u32 	%rd54, %r60, 4;
	add.s64 	%rd55, %rd52, %rd54;
	ld.const.f32 	%f27, [%rd55];
	mul.rn.f32 	%f28, %f27, %f22;
	mul.rn.f32 	%f29, %f28, %f21;
	mul.rn.f32 	%f30, %f29, %f21;
	mul.rn.f32 	%f31, %f30, %f21;
	shr.u16 	%rs11, %rs7, 6;
	cvt.u64.u16 	%rd56, %rs11;
	and.b64  	%rd57, %rd56, 60;
	add.s64 	%rd58, %rd52, %rd57;
	ld.const.f32 	%f32, [%rd58];
	mul.rn.f32 	%f33, %f32, %f22;
	mul.rn.f32 	%f34, %f33, %f21;
	mul.rn.f32 	%f35, %f34, %f21;
	mul.rn.f32 	%f36, %f35, %f21;
	shr.u16 	%rs12, %rs7, 12;
	cvt.u32.u16 	%r61, %rs12;
	mul.wide.u32 	%rd59, %r61, 4;
	add.s64 	%rd60, %rd52, %rd59;
	ld.const.f32 	%f37, [%rd60];
	mul.rn.f32 	%f38, %f37, %f22;
	mul.rn.f32 	%f39, %f38, %f21;
	mul.rn.f32 	%f40, %f39, %f21;
	mul.rn.f32 	%f41, %f40, %f21;
	mul.f32 	%f42, %f17, %f31;
	fma.rn.f32 	%f43, %f16, %f26, %f42;
	fma.rn.f32 	%f44, %f18, %f36, %f43;
	fma.rn.f32 	%f45, %f19, %f41, %f44;
	add.f32 	%f107, %f107, %f45;
	add.s32 	%r177, %r177, 128;
	add.s64 	%rd117, %rd117, 4;
	add.s64 	%rd116, %rd116, 64;
	add.s64 	%rd115, %rd115, 256;
	setp.lt.s32 	%p6, %r177, %r9;
	@%p6 bra 	$L__BB2_7;
$L__BB2_8:
	add.s32 	%r180, %r9, %r3;
	setp.ge.s32 	%p7, %r180, %r27;
	@%p7 bra 	$L__BB2_15;
	cvt.s64.s32 	%rd61, %r7;
	mad.lo.s64 	%rd18, %rd3, %rd61, %rd23;
	cvt.s64.s32 	%rd62, %r8;
	mad.lo.s64 	%rd19, %rd3, %rd62, %rd24;
	and.b32  	%r13, %r1, 1;
	add.s32 	%r62, %r180, 32;
	max.s32 	%r63, %r27, %r62;
	not.b32 	%r64, %r3;
	add.s32 	%r65, %r63, %r64;
	sub.s32 	%r14, %r65, %r9;
	shr.u32 	%r66, %r65, 5;
	add.s32 	%r15, %r66, 1;
	and.b32  	%r67, %r65, 96;
	setp.eq.s32 	%p8, %r67, 96;
	@%p8 bra 	$L__BB2_12;
	shl.b64 	%rd63, %rd114, 1;
	add.s64 	%rd20, %rd22, %rd63;
	and.b32  	%r68, %r15, 3;
	neg.s32 	%r178, %r68;
$L__BB2_11:
	.pragma "nounroll";
	setp.eq.s32 	%p9, %r13, 0;
	mul.wide.s32 	%rd67, %r180, 2;
	add.s64 	%rd64, %rd20, %rd67;
	// begin inline asm
	ld.global.nc.b16 %rs13, [%rd64];
	// end inline asm
	// begin inline asm
	{  cvt.f32.f16 %f47, %rs13;}

	// end inline asm
	shr.u32 	%r71, %r180, 31;
	add.s32 	%r72, %r180, %r71;
	shr.s32 	%r73, %r72, 1;
	cvt.s64.s32 	%rd68, %r73;
	add.s64 	%rd65, %rd18, %rd68;
	// begin inline asm
	ld.global.nc.u8 %r69, [%rd65];
	// end inline asm
	cvt.u16.u32 	%rs15, %r69;
	and.b16  	%rs16, %rs15, 240;
	shr.u16 	%rs17, %rs16, 4;
	and.b16  	%rs18, %rs15, 15;
	selp.b16 	%rs19, %rs18, %rs17, %p9;
	shr.s32 	%r74, %r180, 31;
	shr.u32 	%r75, %r74, 27;
	add.s32 	%r76, %r180, %r75;
	shr.s32 	%r77, %r76, 5;
	cvt.s64.s32 	%rd69, %r77;
	add.s64 	%rd66, %rd19, %rd69;
	// begin inline asm
	ld.global.nc.u8 %r70, [%rd66];
	// end inline asm
	cvt.u32.u16 	%r78, %rs19;
	mul.wide.u32 	%rd70, %r78, 4;
	mov.u64 	%rd71, _ZN10mxfp4_gemm7FP4_LUTE;
	add.s64 	%rd72, %rd71, %rd70;
	ld.const.f32 	%f48, [%rd72];
	cvt.s32.s8 	%r79, %r70;
	add.s32 	%r80, %r79, 381;
	shr.u32 	%r81, %r80, 2;
	mad.lo.s32 	%r82, %r81, 509, %r80;
	add.s32 	%r83, %r79, -27;
	setp.lt.u32 	%p10, %r83, 101;
	selp.b32 	%r84, %r79, %r82, %p10;
	shl.b32 	%r85, %r81, 23;
	selp.b32 	%r86, 1065353216, %r85, %p10;
	mov.b32 	%f49, %r86;
	shl.b32 	%r87, %r84, 23;
	mov.b32 	%f50, %r87;
	mul.rn.f32 	%f51, %f48, %f50;
	mul.rn.f32 	%f52, %f51, %f49;
	mul.rn.f32 	%f53, %f52, %f49;
	mul.rn.f32 	%f54, %f53, %f49;
	fma.rn.f32 	%f107, %f47, %f54, %f107;
	add.s32 	%r180, %r180, 32;
	add.s32 	%r178, %r178, 1;
	setp.ne.s32 	%p11, %r178, 0;
	@%p11 bra 	$L__BB2_11;
$L__BB2_12:
	setp.lt.u32 	%p12, %r14, 96;
	@%p12 bra 	$L__BB2_15;
	shl.b64 	%rd73, %rd114, 1;
	add.s64 	%rd21, %rd22, %rd73;
	mov.u64 	%rd90, _ZN10mxfp4_gemm7FP4_LUTE;
$L__BB2_14:
	setp.eq.s32 	%p13, %r13, 0;
	mul.wide.s32 	%rd86, %r180, 2;
	add.s64 	%rd74, %rd21, %rd86;
	// begin inline asm
	ld.global.nc.b16 %rs20, [%rd74];
	// end inline asm
	// begin inline asm
	{  cvt.f32.f16 %f55, %rs20;}

	// end inline asm
	shr.u32 	%r96, %r180, 31;
	add.s32 	%r97, %r180, %r96;
	shr.s32 	%r98, %r97, 1;
	cvt.s64.s32 	%rd87, %r98;
	add.s64 	%rd75, %rd18, %rd87;
	// begin inline asm
	ld.global.nc.u8 %r88, [%rd75];
	// end inline asm
	cvt.u16.u32 	%rs28, %r88;
	and.b16  	%rs29, %rs28, 240;
	shr.u16 	%rs30, %rs29, 4;
	and.b16  	%rs31, %rs28, 15;
	selp.b16 	%rs32, %rs31, %rs30, %p13;
	shr.s32 	%r99, %r180, 31;
	shr.u32 	%r100, %r99, 27;
	add.s32 	%r101, %r180, %r100;
	shr.s32 	%r102, %r101, 5;
	cvt.s64.s32 	%rd88, %r102;
	add.s64 	%rd76, %rd19, %rd88;
	// begin inline asm
	ld.global.nc.u8 %r89, [%rd76];
	// end inline asm
	cvt.u32.u16 	%r103, %rs32;
	mul.wide.u32 	%rd89, %r103, 4;
	add.s64 	%rd91, %rd90, %rd89;
	ld.const.f32 	%f59, [%rd91];
	cvt.s32.s8 	%r104, %r89;
	add.s32 	%r105, %r104, 381;
	shr.u32 	%r106, %r105, 2;
	mad.lo.s32 	%r107, %r106, 509, %r105;
	add.s32 	%r108, %r104, -27;
	setp.lt.u32 	%p14, %r108, 101;
	selp.b32 	%r109, %r104, %r107, %p14;
	shl.b32 	%r110, %r106, 23;
	selp.b32 	%r111, 1065353216, %r110, %p14;
	mov.b32 	%f60, %r111;
	shl.b32 	%r112, %r109, 23;
	mov.b32 	%f61, %r112;
	mul.rn.f32 	%f62, %f59, %f61;
	mul.rn.f32 	%f63, %f62, %f60;
	mul.rn.f32 	%f64, %f63, %f60;
	mul.rn.f32 	%f65, %f64, %f60;
	fma.rn.f32 	%f66, %f55, %f65, %f107;
	add.s64 	%rd77, %rd74, 64;
	// begin inline asm
	ld.global.nc.b16 %rs22, [%rd77];
	// end inline asm
	// begin inline asm
	{  cvt.f32.f16 %f56, %rs22;}

	// end inline asm
	add.s32 	%r113, %r180, 32;
	shr.u32 	%r114, %r113, 31;
	add.s32 	%r115, %r113, %r114;
	shr.s32 	%r116, %r115, 1;
	cvt.s64.s32 	%rd92, %r116;
	add.s64 	%rd78, %rd18, %rd92;
	// begin inline asm
	ld.global.nc.u8 %r90, [%rd78];
	// end inline asm
	cvt.u16.u32 	%rs33, %r90;
	and.b16  	%rs34, %rs33, 240;
	shr.u16 	%rs35, %rs34, 4;
	and.b16  	%rs36, %rs33, 15;
	selp.b16 	%rs37, %rs36, %rs35, %p13;
	shr.s32 	%r117, %r113, 31;
	shr.u32 	%r118, %r117, 27;
	add.s32 	%r119, %r113, %r118;
	shr.s32 	%r120, %r119, 5;
	cvt.s64.s32 	%rd93, %r120;
	add.s64 	%rd79, %rd19, %rd93;
	// begin inline asm
	ld.global.nc.u8 %r91, [%rd79];
	// end inline asm
	cvt.u32.u16 	%r121, %rs37;
	mul.wide.u32 	%rd94, %r121, 4;
	add.s64 	%rd95, %rd90, %rd94;
	ld.const.f32 	%f67, [%rd95];
	cvt.s32.s8 	%r122, %r91;
	add.s32 	%r123, %r122, 381;
	shr.u32 	%r124, %r123, 2;
	mad.lo.s32 	%r125, %r124, 509, %r123;
	add.s32 	%r126, %r122, -27;
	setp.lt.u32 	%p15, %r126, 101;
	selp.b32 	%r127, %r122, %r125, %p15;
	shl.b32 	%r128, %r124, 23;
	selp.b32 	%r129, 1065353216, %r128, %p15;
	mov.b32 	%f68, %r129;
	shl.b32 	%r130, %r127, 23;
	mov.b32 	%f69, %r130;
	mul.rn.f32 	%f70, %f67, %f69;
	mul.rn.f32 	%f71, %f70, %f68;
	mul.rn.f32 	%f72, %f71, %f68;
	mul.rn.f32 	%f73, %f72, %f68;
	fma.rn.f32 	%f74, %f56, %f73, %f66;
	add.s64 	%rd80, %rd74, 128;
	// begin inline asm
	ld.global.nc.b16 %rs24, [%rd80];
	// end inline asm
	// begin inline asm
	{  cvt.f32.f16 %f57, %rs24;}

	// end inline asm
	add.s32 	%r131, %r180, 64;
	shr.u32 	%r132, %r131, 31;
	add.s32 	%r133, %r131, %r132;
	shr.s32 	%r134, %r133, 1;
	cvt.s64.s32 	%rd96, %r134;
	add.s64 	%rd81, %rd18, %rd96;
	// begin inline asm
	ld.global.nc.u8 %r92, [%rd81];
	// end inline asm
	cvt.u16.u32 	%rs38, %r92;
	and.b16  	%rs39, %rs38, 240;
	shr.u16 	%rs40, %rs39, 4;
	and.b16  	%rs41, %rs38, 15;
	selp.b16 	%rs42, %rs41, %rs40, %p13;
	shr.s32 	%r135, %r131, 31;
	shr.u32 	%r136, %r135, 27;
	add.s32 	%r137, %r131, %r136;
	shr.s32 	%r138, %r137, 5;
	cvt.s64.s32 	%rd97, %r138;
	add.s64 	%rd82, %rd19, %rd97;
	// begin inline asm
	ld.global.nc.u8 %r93, [%rd82];
	// end inline asm
	cvt.u32.u16 	%r139, %rs42;
	mul.wide.u32 	%rd98, %r139, 4;
	add.s64 	%rd99, %rd90, %rd98;
	ld.const.f32 	%f75, [%rd99];
	cvt.s32.s8 	%r140, %r93;
	add.s32 	%r141, %r140, 381;
	shr.u32 	%r142, %r141, 2;
	mad.lo.s32 	%r143, %r142, 509, %r141;
	add.s32 	%r144, %r140, -27;
	setp.lt.u32 	%p16, %r144, 101;
	selp.b32 	%r145, %r140, %r143, %p16;
	shl.b32 	%r146, %r142, 23;
	selp.b32 	%r147, 1065353216, %r146, %p16;
	mov.b32 	%f76, %r147;
	shl.b32 	%r148, %r145, 23;
	mov.b32 	%f77, %r148;
	mul.rn.f32 	%f78, %f75, %f77;
	mul.rn.f32 	%f79, %f78, %f76;
	mul.rn.f32 	%f80, %f79, %f76;
	mul.rn.f32 	%f81, %f80, %f76;
	fma.rn.f32 	%f82, %f57, %f81, %f74;
	add.s64 	%rd83, %rd74, 192;
	// begin inline asm
	ld.global.nc.b16 %rs26, [%rd83];
	// end inline asm
	// begin inline asm
	{  cvt.f32.f16 %f58, %rs26;}

	// end inline asm
	add.s32 	%r149, %r180, 96;
	shr.u32 	%r150, %r149, 31;
	add.s32 	%r151, %r149, %r150;
	shr.s32 	%r152, %r151, 1;
	cvt.s64.s32 	%rd100, %r152;
	add.s64 	%rd84, %rd18, %rd100;
	// begin inline asm
	ld.global.nc.u8 %r94, [%rd84];
	// end inline asm
	cvt.u16.u32 	%rs43, %r94;
	and.b16  	%rs44, %rs43, 240;
	shr.u16 	%rs45, %rs44, 4;
	and.b16  	%rs46, %rs43, 15;
	selp.b16 	%rs47, %rs46, %rs45, %p13;
	shr.s32 	%r153, %r149, 31;
	shr.u32 	%r154, %r153, 27;
	add.s32 	%r155, %r149, %r154;
	shr.s32 	%r156, %r155, 5;
	cvt.s64.s32 	%rd101, %r156;
	add.s64 	%rd85, %rd19, %rd101;
	// begin inline asm
	ld.global.nc.u8 %r95, [%rd85];
	// end inline asm
	cvt.u32.u16 	%r157, %rs47;
	mul.wide.u32 	%rd102, %r157, 4;
	add.s64 	%rd103, %rd90, %rd102;
	ld.const.f32 	%f83, [%rd103];
	cvt.s32.s8 	%r158, %r95;
	add.s32 	%r159, %r158, 381;
	shr.u32 	%r160, %r159, 2;
	mad.lo.s32 	%r161, %r160, 509, %r159;
	add.s32 	%r162, %r158, -27;
	setp.lt.u32 	%p17, %r162, 101;
	selp.b32 	%r163, %r158, %r161, %p17;
	shl.b32 	%r164, %r160, 23;
	selp.b32 	%r165, 1065353216, %r164, %p17;
	mov.b32 	%f84, %r165;
	shl.b32 	%r166, %r163, 23;
	mov.b32 	%f85, %r166;
	mul.rn.f32 	%f86, %f83, %f85;
	mul.rn.f32 	%f87, %f86, %f84;
	mul.rn.f32 	%f88, %f87, %f84;
	mul.rn.f32 	%f89, %f88, %f84;
	fma.rn.f32 	%f107, %f58, %f89, %f82;
	add.s32 	%r180, %r180, 128;
	setp.lt.s32 	%p18, %r180, %r27;
	@%p18 bra 	$L__BB2_14;
$L__BB2_15:
	mov.b32 	%r167, %f107;
	shfl.sync.down.b32	%r168|%p19, %r167, 16, 31, -1;
	mov.b32 	%f90, %r168;
	add.f32 	%f91, %f107, %f90;
	mov.b32 	%r169, %f91;
	shfl.sync.down.b32	%r170|%p20, %r169, 8, 31, -1;
	mov.b32 	%f92, %r170;
	add.f32 	%f93, %f91, %f92;
	mov.b32 	%r171, %f93;
	shfl.sync.down.b32	%r172|%p21, %r171, 4, 31, -1;
	mov.b32 	%f94, %r172;
	add.f32 	%f95, %f93, %f94;
	mov.b32 	%r173, %f95;
	shfl.sync.down.b32	%r174|%p22, %r173, 2, 31, -1;
	mov.b32 	%f96, %r174;
	add.f32 	%f97, %f95, %f96;
	mov.b32 	%r175, %f97;
	shfl.sync.down.b32	%r176|%p23, %r175, 1, 31, -1;
	mov.b32 	%f98, %r176;
	add.f32 	%f108, %f97, %f98;
	setp.ne.s32 	%p24, %r3, 0;
	@%p24 bra 	$L__BB2_19;
	setp.eq.s16 	%p25, %rs1, 0;
	setp.eq.s64 	%p26, %rd25, 0;
	or.pred  	%p27, %p26, %p25;
	@%p27 bra 	$L__BB2_18;
	shl.b64 	%rd105, %rd3, 1;
	add.s64 	%rd104, %rd25, %rd105;
	// begin inline asm
	ld.global.nc.b16 %rs48, [%rd104];
	// end inline asm
	// begin inline asm
	{  cvt.f32.f16 %f99, %rs48;}

	// end inline asm
	add.f32 	%f108, %f108, %f99;
$L__BB2_18:
	ld.param.u64 	%rd113, [_ZN10mxfp4_gemm14mxfp4_moe_gemmI6__halfEEvPKT_PKhS6_S4_PKjPS2_iiiiibb_param_5];
	mul.wide.s32 	%rd106, %r5, %r24;
	cvt.s64.s32 	%rd107, %r4;
	add.s64 	%rd108, %rd106, %rd107;
	mad.lo.s64 	%rd109, %rd108, %rd1, %rd2;
	// begin inline asm
	{  cvt.rn.f16.f32 %rs50, %f108;}

	// end inline asm
	cvta.to.global.u64 	%rd110, %rd113;
	shl.b64 	%rd111, %rd109, 1;
	add.s64 	%rd112, %rd110, %rd111;
	st.global.u16 	[%rd112], %rs50;
$L__BB2_19:
	ret;

}
	// .globl	_ZN10mxfp4_gemm14mxfp4_moe_gemmI13__nv_bfloat16EEvPKT_PKhS6_S4_PKjPS2_iiiiibb
.visible .entry _ZN10mxfp4_gemm14mxfp4_moe_gemmI13__nv_bfloat16EEvPKT_PKhS6_S4_PKjPS2_iiiiibb(
	.param .u64 .ptr .align 1 _ZN10mxfp4_gemm14mxfp4_moe_gemmI13__nv_bfloat16EEvPKT_PKhS6_S4_PKjPS2_iiiiibb_param_0,
	.param .u64 .ptr .align 1 _ZN10mxfp4_gemm14mxfp4_moe_gemmI13__nv_bfloat16EEvPKT_PKhS6_S4_PKjPS2_iiiiibb_param_1,
	.param .u64 .ptr .align 1 _ZN10mxfp4_gemm14mxfp4_moe_gemmI13__nv_bfloat16EEvPKT_PKhS6_S4_PKjPS2_iiiiibb_param_2,
	.param .u64 .ptr .align 1 _ZN10mxfp4_gemm14mxfp4_moe_gemmI13__nv_bfloat16EEvPKT_PKhS6_S4_PKjPS2_iiiiibb_param_3,
	.param .u64 .ptr .align 1 _ZN10mxfp4_gemm14mxfp4_moe_gemmI13__nv_bfloat16EEvPKT_PKhS6_S4_PKjPS2_iiiiibb_param_4,
	.param .u64 .ptr .align 1 _ZN10mxfp4_gemm14mxfp4_moe_gemmI13__nv_bfloat16EEvPKT_PKhS6_S4_PKjPS2_iiiiibb_param_5,
	.param .u32 _ZN10mxfp4_gemm14mxfp4_moe_gemmI13__nv_bfloat16EEvPKT_PKhS6_S4_PKjPS2_iiiiibb_param_6,
	.param .u32 _ZN10mxfp4_gemm14mxfp4_moe_gemmI13__nv_bfloat16EEvPKT_PKhS6_S4_PKjPS2_iiiiibb_param_7,
	.param .u32 _ZN10mxfp4_gemm14mxfp4_moe_gemmI13__nv_bfloat16EEvPKT_PKhS6_S4_PKjPS2_iiiiibb_param_8,
	.param .u32 _ZN10mxfp4_gemm14mxfp4_moe_gemmI13__nv_bfloat16EEvPKT_PKhS6_S4_PKjPS2_iiiiibb_param_9,
	.param .u32 _ZN10mxfp4_gemm14mxfp4_moe_gemmI13__nv_bfloat16EEvPKT_PKhS6_S4_PKjPS2_iiiiibb_param_10,
	.param .u8 _ZN10mxfp4_gemm14mxfp4_moe_gemmI13__nv_bfloat16EEvPKT_PKhS6_S4_PKjPS2_iiiiibb_param_11,
	.param .u8 _ZN10mxfp4_gemm14mxfp4_moe_gemmI13__nv_bfloat16EEvPKT_PKhS6_S4_PKjPS2_iiiiibb_param_12
)
{
	.reg .pred 	%p<28>;
	.reg .b16 	%rs<51>;
	.reg .b32 	%r<182>;
	.reg .b32 	%f<109>;
	.reg .b64 	%rd<118>;

	ld.param.u64 	%rd22, [_ZN10mxfp4_gemm14mxfp4_moe_gemmI13__nv_bfloat16EEvPKT_PKhS6_S4_PKjPS2_iiiiibb_param_0];
	ld.param.u64 	%rd23, [_ZN10mxfp4_gemm14mxfp4_moe_gemmI13__nv_bfloat16EEvPKT_PKhS6_S4_PKjPS2_iiiiibb_param_1];
	ld.param.u64 	%rd24, [_ZN10mxfp4_gemm14mxfp4_moe_gemmI13__nv_bfloat16EEvPKT_PKhS6_S4_PKjPS2_iiiiibb_param_2];
	ld.param.u64 	%rd25, [_ZN10mxfp4_gemm14mxfp4_moe_gemmI13__nv_bfloat16EEvPKT_PKhS6_S4_PKjPS2_iiiiibb_param_3];
	ld.param.u64 	%rd26, [_ZN10mxfp4_gemm14mxfp4_moe_gemmI13__nv_bfloat16EEvPKT_PKhS6_S4_PKjPS2_iiiiibb_param_4];
	ld.param.u32 	%r28, [_ZN10mxfp4_gemm14mxfp4_moe_gemmI13__nv_bfloat16EEvPKT_PKhS6_S4_PKjPS2_iiiiibb_param_6];
	ld.param.u32 	%r24, [_ZN10mxfp4_gemm14mxfp4_moe_gemmI13__nv_bfloat16EEvPKT_PKhS6_S4_PKjPS2_iiiiibb_param_7];
	ld.param.u32 	%r25, [_ZN10mxfp4_gemm14mxfp4_moe_gemmI13__nv_bfloat16EEvPKT_PKhS6_S4_PKjPS2_iiiiibb_param_8];
	ld.param.u32 	%r26, [_ZN10mxfp4_gemm14mxfp4_moe_gemmI13__nv_bfloat16EEvPKT_PKhS6_S4_PKjPS2_iiiiibb_param_9];
	ld.param.u32 	%r27, [_ZN10mxfp4_gemm14mxfp4_moe_gemmI13__nv_bfloat16EEvPKT_PKhS6_S4_PKjPS2_iiiiibb_param_10];
	ld.param.s8 	%rs1, [_ZN10mxfp4_gemm14mxfp4_moe_gemmI13__nv_bfloat16EEvPKT_PKhS6_S4_PKjPS2_iiiiibb_param_11];
	ld.param.s8 	%rs2, [_ZN10mxfp4_gemm14mxfp4_moe_gemmI13__nv_bfloat16EEvPKT_PKhS6_S4_PKjPS2_iiiiibb_param_12];
	mov.u32 	%r29, %ctaid.x;
	mov.u32 	%r30, %ntid.x;
	mov.u32 	%r1, %tid.x;
	mad.lo.s32 	%r31, %r29, %r30, %r1;
	shr.u32 	%r2, %r31, 5;
	and.b32  	%r3, %r1, 31;
	div.s32 	%r32, %r2, %r26;
	div.s32 	%r5, %r32, %r24;
	mul.lo.s32 	%r33, %r5, %r24;
	sub.s32 	%r4, %r32, %r33;
	setp.ge.s32 	%p1, %r5, %r28;
	@%p1 bra 	$L__BB3_19;
	mad.lo.s32 	%r35, %r5, %r24, %r4;
	mul.wide.s32 	%rd29, %r35, 4;
	add.s64 	%rd28, %rd26, %rd29;
	// begin inline asm
	ld.global.nc.u32 %r34, [%rd28];
	// end inline asm
	setp.ge.u32 	%p2, %r34, %r25;
	@%p2 bra 	$L__BB3_19;
	shr.u32 	%r36, %r27, 31;
	add.s32 	%r37, %r27, %r36;
	shr.s32 	%r7, %r37, 1;
	cvt.u64.u32 	%rd30, %r34;
	cvt.s64.s32 	%rd1, %r26;
	cvt.s64.s32 	%rd31, %r7;
	rem.s32 	%r38, %r2, %r26;
	cvt.u64.u32 	%rd2, %r38;
	mad.lo.s64 	%rd3, %rd30, %rd1, %rd2;
	mul.lo.s64 	%rd4, %rd3, %rd31;
	add.s32 	%r39, %r27, 31;
	shr.s32 	%r40, %r39, 31;
	shr.u32 	%r41, %r40, 27;
	add.s32 	%r42, %r39, %r41;
	shr.s32 	%r8, %r42, 5;
	cvt.s64.s32 	%rd32, %r8;
	mul.lo.s64 	%rd5, %rd3, %rd32;
	setp.eq.s16 	%p3, %rs2, 0;
	@%p3 bra 	$L__BB3_4;
	cvt.s64.s32 	%rd33, %r27;
	mul.wide.s32 	%rd34, %r5, %r24;
	cvt.s64.s32 	%rd35, %r4;
	add.s64 	%rd36, %rd34, %rd35;
	mul.lo.s64 	%rd114, %rd36, %rd33;
	bra.uni 	$L__BB3_5;
$L__BB3_4:
	mul.wide.s32 	%rd114, %r5, %r27;
$L__BB3_5:
	shr.s32 	%r43, %r27, 31;
	shr.u32 	%r44, %r43, 25;
	add.s32 	%r45, %r27, %r44;
	and.b32  	%r9, %r45, -128;
	setp.lt.s32 	%p4, %r27, 128;
	mov.f32 	%f107, 0f00000000;
	@%p4 bra 	$L__BB3_8;
	cvt.u64.u32 	%rd37, %r1;
	and.b64  	%rd38, %rd37, 31;
	shr.u64 	%rd39, %rd38, 3;
	add.s64 	%rd40, %rd39, %rd5;
	add.s64 	%rd117, %rd24, %rd40;
	and.b32  	%r47, %r1, 31;
	mul.wide.u32 	%rd41, %r47, 2;
	add.s64 	%rd42, %rd4, %rd41;
	add.s64 	%rd116, %rd23, %rd42;
	mul.wide.u32 	%rd43, %r47, 8;
	shl.b64 	%rd44, %rd114, 1;
	add.s64 	%rd45, %rd43, %rd44;
	add.s64 	%rd115, %rd22, %rd45;
	mov.f32 	%f107, 0f00000000;
	mov.b32 	%r177, 0;
$L__BB3_7:
	// begin inline asm
	ld.global.nc.b32 %r48, [%rd115];
	// end inline asm
	mov.b32 	{%rs3, %rs4}, %r48;
	add.s64 	%rd47, %rd115, 4;
	// begin inline asm
	ld.global.nc.b32 %r49, [%rd47];
	// end inline asm
	mov.b32 	{%rs5, %rs6}, %r49;
	// begin inline asm
	{ cvt.f32.bf16 %f16, %rs3;}

	// end inline asm
	// begin inline asm
	{ cvt.f32.bf16 %f17, %rs4;}

	// end inline asm
	// begin inline asm
	{ cvt.f32.bf16 %f18, %rs5;}

	// end inline asm
	// begin inline asm
	{ cvt.f32.bf16 %f19, %rs6;}

	// end inline asm
	// begin inline asm
	ld.global.nc.u16 %rs7, [%rd116];
	// end inline asm
	and.b16  	%rs8, %rs7, 240;
	// begin inline asm
	ld.global.nc.u8 %r50, [%rd117];
	// end inline asm
	shl.b16 	%rs9, %rs7, 2;
	cvt.u64.u16 	%rd50, %rs9;
	and.b64  	%rd51, %rd50, 60;
	mov.u64 	%rd52, _ZN10mxfp4_gemm7FP4_LUTE;
	add.s64 	%rd53, %rd52, %rd51;
	ld.const.f32 	%f20, [%rd53];
	cvt.s32.s8 	%r51, %r50;
	add.s32 	%r52, %r51, 381;
	shr.u32 	%r53, %r52, 2;
	mad.lo.s32 	%r54, %r53, 509, %r52;
	add.s32 	%r55, %r51, -27;
	setp.lt.u32 	%p5, %r55, 101;
	selp.b32 	%r56, %r51, %r54, %p5;
	shl.b32 	%r57, %r53, 23;
	selp.b32 	%r58, 1065353216, %r57, %p5;
	mov.b32 	%f21, %r58;
	shl.b32 	%r59, %r56, 23;
	mov.b32 	%f22, %r59;
	mul.rn.f32 	%f23, %f20, %f22;
	mul.rn.f32 	%f24, %f23, %f21;
	mul.rn.f32 	%f25, %f24, %f21;
	mul.rn.f32 	%f26, %f25, %f21;
	shr.u16 	%rs10, %rs8, 4;
	cvt.u32.u16 	%r60, %rs10;
	mul.wide.u32 	%rd54, %r60, 4;
	add.s64 	%rd55, %rd52, %rd54;
	ld.const.f32 	%f27, [%rd55];
	mul.rn.f32 	%f28, %f27, %f22;
	mul.rn.f32 	%f29, %f28, %f21;
	mul.rn.f32 	%f30, %f29, %f21;
	mul.rn.f32 	%f31, %f30, %f21;
	shr.u16 	%rs11, %rs7, 6;
	cvt.u64.u16 	%rd56, %rs11;
	and.b64  	%rd57, %rd56, 60;
	add.s64 	%rd58, %rd52, %rd57;
	ld.const.f32 	%f32, [%rd58];
	mul.rn.f32 	%f33, %f32, %f22;
	mul.rn.f32 	%f34, %f33, %f21;
	mul.rn.f32 	%f35, %f34, %f21;
	mul.rn.f32 	%f36, %f35, %f21;
	shr.u16 	%rs12, %rs7, 12;
	cvt.u32.u16 	%r61, %rs12;
	mul.wide.u32 	%rd59, %r61, 4;
	add.s64 	%rd60, %rd52, %rd59;
	ld.const.f32 	%f37, [%rd60];
	mul.rn.f32 	%f38, %f37, %f22;
	mul.rn.f32 	%f39, %f38, %f21;
	mul.rn.f32 	%f40, %f39, %f21;
	mul.rn.f32 	%f41, %f40, %f21;
	mul.f32 	%f42, %f17, %f31;
	fma.rn.f32 	%f43, %f16, %f26, %f42;
	fma.rn.f32 	%f44, %f18, %f36, %f43;
	fma.rn.f32 	%f45, %f19, %f41, %f44;
	add.f32 	%f107, %f107, %f45;
	add.s32 	%r177, %r177, 128;
	add.s64 	%rd117, %rd117, 4;
	add.s64 	%rd116, %rd116, 64;
	add.s64 	%rd115, %rd115, 256;
	setp.lt.s32 	%p6, %r177, %r9;
	@%p6 bra 	$L__BB3_7;
$L__BB3_8:
	add.s32 	%r180, %r9, %r3;
	setp.ge.s32 	%p7, %r180, %r27;
	@%p7 bra 	$L__BB3_15;
	cvt.s64.s32 	%rd61, %r7;
	mad.lo.s64 	%rd18, %rd3, %rd61, %rd23;
	cvt.s64.s32 	%rd62, %r8;
	mad.lo.s64 	%rd19, %rd3, %rd62, %rd24;
	and.b32  	%r13, %r1, 1;
	add.s32 	%r62, %r180, 32;
	max.s32 	%r63, %r27, %r62;
	not.b32 	%r64, %r3;
	add.s32 	%r65, %r63, %r64;
	sub.s32 	%r14, %r65, %r9;
	shr.u32 	%r66, %r65, 5;
	add.s32 	%r15, %r66, 1;
	and.b32  	%r67, %r65, 96;
	setp.eq.s32 	%p8, %r67, 96;
	@%p8 bra 	$L__BB3_12;
	shl.b64 	%rd63, %rd114, 1;
	add.s64 	%rd20, %rd22, %rd63;
	and.b32  	%r68, %r15, 3;
	neg.s32 	%r178, %r68;
$L__BB3_11:
	.pragma "nounroll";
	setp.eq.s32 	%p9, %r13, 0;
	mul.wide.s32 	%rd67, %r180, 2;
	add.s64 	%rd64, %rd20, %rd67;
	// begin inline asm
	ld.global.nc.b16 %rs13, [%rd64];
	// end inline asm
	// begin inline asm
	{ cvt.f32.bf16 %f47, %rs13;}

	// end inline asm
	shr.u32 	%r71, %r180, 31;
	add.s32 	%r72, %r180, %r71;
	shr.s32 	%r73, %r72, 1;
	cvt.s64.s32 	%rd68, %r73;
	add.s64 	%rd65, %rd18, %rd68;
	// begin inline asm
	ld.global.nc.u8 %r69, [%rd65];
	// end inline asm
	cvt.u16.u32 	%rs15, %r69;
	and.b16  	%rs16, %rs15, 240;
	shr.u16 	%rs17, %rs16, 4;
	and.b16  	%rs18, %rs15, 15;
	selp.b16 	%rs19, %rs18, %rs17, %p9;
	shr.s32 	%r74, %r180, 31;
	shr.u32 	%r75, %r74, 27;
	add.s32 	%r76, %r180, %r75;
	shr.s32 	%r77, %r76, 5;
	cvt.s64.s32 	%rd69, %r77;
	add.s64 	%rd66, %rd19, %rd69;
	// begin inline asm
	ld.global.nc.u8 %r70, [%rd66];
	// end inline asm
	cvt.u32.u16 	%r78, %rs19;
	mul.wide.u32 	%rd70, %r78, 4;
	mov.u64 	%rd71, _ZN10mxfp4_gemm7FP4_LUTE;
	add.s64 	%rd72, %rd71, %rd70;
	ld.const.f32 	%f48, [%rd72];
	cvt.s32.s8 	%r79, %r70;
	add.s32 	%r80, %r79, 381;
	shr.u32 	%r81, %r80, 2;
	mad.lo.s32 	%r82, %r81, 509, %r80;
	add.s32 	%r83, %r79, -27;
	setp.lt.u32 	%p10, %r83, 101;
	selp.b32 	%r84, %r79, %r82, %p10;
	shl.b32 	%r85, %r81, 23;
	selp.b32 	%r86, 1065353216, %r85, %p10;
	mov.b32 	%f49, %r86;
	shl.b32 	%r87, %r84, 23;
	mov.b32 	%f50, %r87;
	mul.rn.f32 	%f51, %f48, %f50;
	mul.rn.f32 	%f52, %f51, %f49;
	mul.rn.f32 	%f53, %f52, %f49;
	mul.rn.f32 	%f54, %f53, %f49;
	fma.rn.f32 	%f107, %f47, %f54, %f107;
	add.s32 	%r180, %r180, 32;
	add.s32 	%r178, %r178, 1;
	setp.ne.s32 	%p11, %r178, 0;
	@%p11 bra 	$L__BB3_11;
$L__BB3_12:
	setp.lt.u32 	%p12, %r14, 96;
	@%p12 bra 	$L__BB3_15;
	shl.b64 	%rd73, %rd114, 1;
	add.s64 	%rd21, %rd22, %rd73;
	mov.u64 	%rd90, _ZN10mxfp4_gemm7FP4_LUTE;
$L__BB3_14:
	setp.eq.s32 	%p13, %r13, 0;
	mul.wide.s32 	%rd86, %r180, 2;
	add.s64 	%rd74, %rd21, %rd86;
	// begin inline asm
	ld.global.nc.b16 %rs20, [%rd74];
	// end inline asm
	// begin inline asm
	{ cvt.f32.bf16 %f55, %rs20;}

	// end inline asm
	shr.u32 	%r96, %r180, 31;
	add.s32 	%r97, %r180, %r96;
	shr.s32 	%r98, %r97, 1;
	cvt.s64.s32 	%rd87, %r98;
	add.s64 	%rd75, %rd18, %rd87;
	// begin inline asm
	ld.global.nc.u8 %r88, [%rd75];
	// end inline asm
	cvt.u16.u32 	%rs28, %r88;
	and.b16  	%rs29, %rs28, 240;
	shr.u16 	%rs30, %rs29, 4;
	and.b16  	%rs31, %rs28, 15;
	selp.b16 	%rs32, %rs31, %rs30, %p13;
	shr.s32 	%r99, %r180, 31;
	shr.u32 	%r100, %r99, 27;
	add.s32 	%r101, %r180, %r100;
	shr.s32 	%r102, %r101, 5;
	cvt.s64.s32 	%rd88, %r102;
	add.s64 	%rd76, %rd19, %rd88;
	// begin inline asm
	ld.global.nc.u8 %r89, [%rd76];
	// end inline asm
	cvt.u32.u16 	%r103, %rs32;
	mul.wide.u32 	%rd89, %r103, 4;
	add.s64 	%rd91, %rd90, %rd89;
	ld.const.f32 	%f59, [%rd91];
	cvt.s32.s8 	%r104, %r89;
	add.s32 	%r105, %r104, 381;
	shr.u32 	%r106, %r105, 2;
	mad.lo.s32 	%r107, %r106, 509, %r105;
	add.s32 	%r108, %r104, -27;
	setp.lt.u32 	%p14, %r108, 101;
	selp.b32 	%r109, %r104, %r107, %p14;
	shl.b32 	%r110, %r106, 23;
	selp.b32 	%r111, 1065353216, %r110, %p14;
	mov.b32 	%f60, %r111;
	shl.b32 	%r112, %r109, 23;
	mov.b32 	%f61, %r112;
	mul.rn.f32 	%f62, %f59, %f61;
	mul.rn.f32 	%f63, %f62, %f60;
	mul.rn.f32 	%f64, %f63, %f60;
	mul.rn.f32 	%f65, %f64, %f60;
	fma.rn.f32 	%f66, %f55, %f65, %f107;
	add.s64 	%rd77, %rd74, 64;
	// begin inline asm
	ld.global.nc.b16 %rs22, [%rd77];
	// end inline asm
	// begin inline asm
	{ cvt.f32.bf16 %f56, %rs22;}

	// end inline asm
	add.s32 	%r113, %r180, 32;
	shr.u32 	%r114, %r113, 31;
	add.s32 	%r115, %r113, %r114;
	shr.s32 	%r116, %r115, 1;
	cvt.s64.s32 	%rd92, %r116;
	add.s64 	%rd78, %rd18, %rd92;
	// begin inline asm
	ld.global.nc.u8 %r90, [%rd78];
	// end inline asm
	cvt.u16.u32 	%rs33, %r90;
	and.b16  	%rs34, %rs33, 240;
	shr.u16 	%rs35, %rs34, 4;
	and.b16  	%rs36, %rs33, 15;
	selp.b16 	%rs37, %rs36, %rs35, %p13;
	shr.s32 	%r117, %r113, 31;
	shr.u32 	%r118, %r117, 27;
	add.s32 	%r119, %r113, %r118;
	shr.s32 	%r120, %r119, 5;
	cvt.s64.s32 	%rd93, %r120;
	add.s64 	%rd79, %rd19, %rd93;
	// begin inline asm
	ld.global.nc.u8 %r91, [%rd79];
	// end inline asm
	cvt.u32.u16 	%r121, %rs37;
	mul.wide.u32 	%rd94, %r121, 4;
	add.s64 	%rd95, %rd90, %rd94;
	ld.const.f32 	%f67, [%rd95];
	cvt.s32.s8 	%r122, %r91;
	add.s32 	%r123, %r122, 381;
	shr.u32 	%r124, %r123, 2;
	mad.lo.s32 	%r125, %r124, 509, %r123;
	add.s32 	%r126, %r122, -27;
	setp.lt.u32 	%p15, %r126, 101;
	selp.b32 	%r127, %r122, %r125, %p15;
	shl.b32 	%r128, %r124, 23;
	selp.b32 	%r129, 1065353216, %r128, %p15;
	mov.b32 	%f68, %r129;
	shl.b32 	%r130, %r127, 23;
	mov.b32 	%f69, %r130;
	mul.rn.f32 	%f70, %f67, %f69;
	mul.rn.f32 	%f71, %f70, %f68;
	mul.rn.f32 	%f72, %f71, %f68;
	mul.rn.f32 	%f73, %f72, %f68;
	fma.rn.f32 	%f74, %f56, %f73, %f66;
	add.s64 	%rd80, %rd74, 128;
	// begin inline asm
	ld.global.nc.b16 %rs24, [%rd80];
	// end inline asm
	// begin inline asm
	{ cvt.f32.bf16 %f57, %rs24;}

	// end inline asm
	add.s32 	%r131, %r180, 64;
	shr.u32 	%r132, %r131, 31;
	add.s32 	%r133, %r131, %r132;
	shr.s32 	%r134, %r133, 1;
	cvt.s64.s32 	%rd96, %r134;
	add.s64 	%rd81, %rd18, %rd96;
	// begin inline asm
	ld.global.nc.u8 %r92, [%rd81];
	// end inline asm
	cvt.u16.u32 	%rs38, %r92;
	and.b16  	%rs39, %rs38, 240;
	shr.u16 	%rs40, %rs39, 4;
	and.b16  	%rs41, %rs38, 15;
	selp.b16 	%rs42, %rs41, %rs40, %p13;
	shr.s32 	%r135, %r131, 31;
	shr.u32 	%r136, %r135, 27;
	add.s32 	%r137, %r131, %r136;
	shr.s32 	%r138, %r137, 5;
	cvt.s64.s32 	%rd97, %r138;
	add.s64 	%rd82, %rd19, %rd97;
	// begin inline asm
	ld.global.nc.u8 %r93, [%rd82];
	// end inline asm
	cvt.u32.u16 	%r139, %rs42;
	mul.wide.u32 	%rd98, %r139, 4;
	add.s64 	%rd99, %rd90, %rd98;
	ld.const.f32 	%f75, [%rd99];
	cvt.s32.s8 	%r140, %r93;
	add.s32 	%r141, %r140, 381;
	shr.u32 	%r142, %r141, 2;
	mad.lo.s32 	%r143, %r142, 509, %r141;
	add.s32 	%r144, %r140, -27;
	setp.lt.u32 	%p16, %r144, 101;
	selp.b32 	%r145, %r140, %r143, %p16;
	shl.b32 	%r146, %r142, 23;
	selp.b32 	%r147, 1065353216, %r146, %p16;
	mov.b32 	%f76, %r147;
	shl.b32 	%r148, %r145, 23;
	mov.b32 	%f77, %r148;
	mul.rn.f32 	%f78, %f75, %f77;
	mul.rn.f32 	%f79, %f78, %f76;
	mul.rn.f32 	%f80, %f79, %f76;
	mul.rn.f32 	%f81, %f80, %f76;
	fma.rn.f32 	%f82, %f57, %f81, %f74;
	add.s64 	%rd83, %rd74, 192;
	// begin inline asm
	ld.global.nc.b16 %rs26, [%rd83];
	// end inline asm
	// begin inline asm
	{ cvt.f32.bf16 %f58, %rs26;}

	// end inline asm
	add.s32 	%r149, %r180, 96;
	shr.u32 	%r150, %r149, 31;
	add.s32 	%r151, %r149, %r150;
	shr.s32 	%r152, %r151, 1;
	cvt.s64.s32 	%rd100, %r152;
	add.s64 	%rd84, %rd18, %rd100;
	// begin inline asm
	ld.global.nc.u8 %r94, [%rd84];
	// end inline asm
	cvt.u16.u32 	%rs43, %r94;
	and.b16  	%rs44, %rs43, 240;
	shr.u16 	%rs45, %rs44, 4;
	and.b16  	%rs46, %rs43, 15;
	selp.b16 	%rs47, %rs46, %rs45, %p13;
	shr.s32 	%r153, %r149, 31;
	shr.u32 	%r154, %r153, 27;
	add.s32 	%r155, %r149, %r154;
	shr.s32 	%r156, %r155, 5;
	cvt.s64.s32 	%rd101, %r156;
	add.s64 	%rd85, %rd19, %rd101;
	// begin inline asm
	ld.global.nc.u8 %r95, [%rd85];
	// end inline asm
	cvt.u32.u16 	%r157, %rs47;
	mul.wide.u32 	%rd102, %r157, 4;
	add.s64 	%rd103, %rd90, %rd102;
	ld.const.f32 	%f83, [%rd103];
	cvt.s32.s8 	%r158, %r95;
	add.s32 	%r159, %r158, 381;
	shr.u32 	%r160, %r159, 2;
	mad.lo.s32 	%r161, %r160, 509, %r159;
	add.s32 	%r162, %r158, -27;
	setp.lt.u32 	%p17, %r162, 101;
	selp.b32 	%r163, %r158, %r161, %p17;
	shl.b32 	%r164, %r160, 23;
	selp.b32 	%r165, 1065353216, %r164, %p17;
	mov.b32 	%f84, %r165;
	shl.b32 	%r166, %r163, 23;
	mov.b32 	%f85, %r166;
	mul.rn.f32 	%f86, %f83, %f85;
	mul.rn.f32 	%f87, %f86, %f84;
	mul.rn.f32 	%f88, %f87, %f84;
	mul.rn.f32 	%f89, %f88, %f84;
	fma.rn.f32 	%f107, %f58, %f89, %f82;
	add.s32 	%r180, %r180, 128;
	setp.lt.s32 	%p18, %r180, %r27;
	@%p18 bra 	$L__BB3_14;
$L__BB3_15:
	mov.b32 	%r167, %f107;
	shfl.sync.down.b32	%r168|%p19, %r167, 16, 31, -1;
	mov.b32 	%f90, %r168;
	add.f32 	%f91, %f107, %f90;
	mov.b32 	%r169, %f91;
	shfl.sync.down.b32	%r170|%p20, %r169, 8, 31, -1;
	mov.b32 	%f92, %r170;
	add.f32 	%f93, %f91, %f92;
	mov.b32 	%r171, %f93;
	shfl.sync.down.b32	%r172|%p21, %r171, 4, 31, -1;
	mov.b32 	%f94, %r172;
	add.f32 	%f95, %f93, %f94;
	mov.b32 	%r173, %f95;
	shfl.sync.down.b32	%r174|%p22, %r173, 2, 31, -1;
	mov.b32 	%f96, %r174;
	add.f32 	%f97, %f95, %f96;
	mov.b32 	%r175, %f97;
	shfl.sync.down.b32	%r176|%p23, %r175, 1, 31, -1;
	mov.b32 	%f98, %r176;
	add.f32 	%f108, %f97, %f98;
	setp.ne.s32 	%p24, %r3, 0;
	@%p24 bra 	$L__BB3_19;
	setp.eq.s16 	%p25, %rs1, 0;
	setp.eq.s64 	%p26, %rd25, 0;
	or.pred  	%p27, %p26, %p25;
	@%p27 bra 	$L__BB3_18;
	shl.b64 	%rd105, %rd3, 1;
	add.s64 	%rd104, %rd25, %rd105;
	// begin inline asm
	ld.global.nc.b16 %rs48, [%rd104];
	// end inline asm
	// begin inline asm
	{ cvt.f32.bf16 %f99, %rs48;}

	// end inline asm
	add.f32 	%f108, %f108, %f99;
$L__BB3_18:
	ld.param.u64 	%rd113, [_ZN10mxfp4_gemm14mxfp4_moe_gemmI13__nv_bfloat16EEvPKT_PKhS6_S4_PKjPS2_iiiiibb_param_5];
	mul.wide.s32 	%rd106, %r5, %r24;
	cvt.s64.s32 	%rd107, %r4;
	add.s64 	%rd108, %rd106, %rd107;
	mad.lo.s64 	%rd109, %rd108, %rd1, %rd2;
	// begin inline asm
	{  cvt.rn.bf16.f32 %rs50, %f108;}

	// end inline asm
	cvta.to.global.u64 	%rd110, %rd113;
	shl.b64 	%rd111, %rd109, 1;
	add.s64 	%rd112, %rd110, %rd111;
	st.global.u16 	[%rd112], %rs50;
$L__BB3_19:
	ret;

}


// ===== COMPILED SASS (sm_100) =====

	.target	sm_100

	.elftype	@"ET_EXEC"


//--------------------- .note.nv.tkinfo           --------------------------
	.section	.note.nv.tkinfo,"",@"SHT_NOTE"
	.sectionflags	@"SHF_NOTE_NV_TKINFO"
	.tkinfo
        /*0018*/ 	.word	0x00000002
        /*0030*/ 	.string	""
        /*0030*/ 	.string	"ptxas"
        /*0030*/ 	.string	"Cuda compilation tools, release 13.0, V13.0.88"
        /*0030*/ 	.string	"Build cuda_13.0.r13.0/compiler.36424714_0"
        /*0030*/ 	.string	"-arch sm_100 -m 64 "



//--------------------- .note.nv.cuinfo           --------------------------
	.section	.note.nv.cuinfo,"",@"SHT_NOTE"
	.sectionflags	@"SHF_NOTE_NV_CUINFO"
        /*0018*/ 	.short	0x0002
        /*001a*/ 	.short	0x0064
        /*001c*/ 	.short	0x0082
	.zero		2


//--------------------- .nv.info                  --------------------------
	.section	.nv.info,"",@"SHT_CUDA_INFO"
	.align	4


	//----- nvinfo : EIATTR_REGCOUNT
	.align		4
        /*0000*/ 	.byte	0x04, 0x2f
        /*0002*/ 	.short	(.L_2 - .L_1)
	.align		4
.L_1:
        /*0004*/ 	.word	index@(_ZN10mxfp4_gemm18mxfp4_matmul_tiledI6__halfLi32ELi32ELi32EEEvPKT_PKhS6_S4_PS2_iiib)
        /*0008*/ 	.word	0x00000020


	//----- nvinfo : EIATTR_FRAME_SIZE
	.align		4
.L_2:
        /*000c*/ 	.byte	0x04, 0x11
        /*000e*/ 	.short	(.L_4 - .L_3)
	.align		4
.L_3:
        /*0010*/ 	.word	index@(_ZN10mxfp4_gemm18mxfp4_matmul_tiledI6__halfLi32ELi32ELi32EEEvPKT_PKhS6_S4_PS2_iiib)
        /*0014*/ 	.word	0x00000000


	//----- nvinfo : EIATTR_REGCOUNT
	.align		4
.L_4:
        /*0018*/ 	.byte	0x04, 0x2f
        /*001a*/ 	.short	(.L_6 - .L_5)
	.align		4
.L_5:
        /*001c*/ 	.word	index@(_ZN10mxfp4_gemm18mxfp4_matmul_tiledI13__nv_bfloat16Li32ELi32ELi32EEEvPKT_PKhS6_S4_PS2_iiib)
        /*0020*/ 	.word	0x00000020


	//----- nvinfo : EIATTR_FRAME_SIZE
	.align		4
.L_6:
        /*0024*/ 	.byte	0x04, 0x11
        /*0026*/ 	.short	(.L_8 - .L_7)
	.align		4
.L_7:
        /*0028*/ 	.word	index@(_ZN10mxfp4_gemm18mxfp4_matmul_tiledI13__nv_bfloat16Li32ELi32ELi32EEEvPKT_PKhS6_S4_PS2_iiib)
        /*002c*/ 	.word	0x00000000


	//----- nvinfo : EIATTR_REGCOUNT
	.align		4
.L_8:
        /*0030*/ 	.byte	0x04, 0x2f
        /*0032*/ 	.short	(.L_10 - .L_9)
	.align		4
.L_9:
        /*0034*/ 	.word	index@(_ZN10mxfp4_gemm14mxfp4_moe_gemmI6__halfEEvPKT_PKhS6_S4_PKjPS2_iiiiibb)
        /*0038*/ 	.word	0x00000023


	//----- nvinfo : EIATTR_FRAME_SIZE
	.align		4
.L_10:
        /*003c*/ 	.byte	0x04, 0x11
        /*003e*/ 	.short	(.L_12 - .L_11)
	.align		4
.L_11:
        /*0040*/ 	.word	index@(_ZN10mxfp4_gemm14mxfp4_moe_gemmI6__halfEEvPKT_PKhS6_S4_PKjPS2_iiiiibb)
        /*0044*/ 	.word	0x00000000


	//----- nvinfo : EIATTR_REGCOUNT
	.align		4
.L_12:
        /*0048*/ 	.byte	0x04, 0x2f
        /*004a*/ 	.short	(.L_14 - .L_13)
	.align		4
.L_13:
        /*004c*/ 	.word	index@(_ZN10mxfp4_gemm14mxfp4_moe_gemmI13__nv_bfloat16EEvPKT_PKhS6_S4_PKjPS2_iiiiibb)
        /*0050*/ 	.word	0x00000023


	//----- nvinfo : EIATTR_FRAME_SIZE
	.align		4
.L_14:
        /*0054*/ 	.byte	0x04, 0x11
        /*0056*/ 	.short	(.L_16 - .L_15)
	.align		4
.L_15:
        /*0058*/ 	.word	index@(_ZN10mxfp4_gemm14mxfp4_moe_gemmI13__nv_bfloat16EEvPKT_PKhS6_S4_PKjPS2_iiiiibb)
        /*005c*/ 	.word	0x00000000


	//----- nvinfo : EIATTR_MIN_STACK_SIZE
	.align		4
.L_16:
        /*0060*/ 	.byte	0x04, 0x12
        /*0062*/ 	.short	(.L_18 - .L_17)
	.align		4
.L_17:
        /*0064*/ 	.word	index@(_ZN10mxfp4_gemm14mxfp4_moe_gemmI13__nv_bfloat16EEvPKT_PKhS6_S4_PKjPS2_iiiiibb)
        /*0068*/ 	.word	0x00000000


	//----- nvinfo : EIATTR_MIN_STACK_SIZE
	.align		4
.L_18:
        /*006c*/ 	.byte	0x04, 0x12
        /*006e*/ 	.short	(.L_20 - .L_19)
	.align		4
.L_19:
        /*0070*/ 	.word	index@(_ZN10mxfp4_gemm14mxfp4_moe_gemmI6__halfEEvPKT_PKhS6_S4_PKjPS2_iiiiibb)
        /*0074*/ 	.word	0x00000000


	//----- nvinfo : EIATTR_MIN_STACK_SIZE
	.align		4
.L_20:
        /*0078*/ 	.byte	0x04, 0x12
        /*007a*/ 	.short	(.L_22 - .L_21)
	.align		4
.L_21:
        /*007c*/ 	.word	index@(_ZN10mxfp4_gemm18mxfp4_matmul_tiledI13__nv_bfloat16Li32ELi32ELi32EEEvPKT_PKhS6_S4_PS2_iiib)
        /*0080*/ 	.word	0x00000000


	//----- nvinfo : EIATTR_MIN_STACK_SIZE
	.align		4
.L_22:
        /*0084*/ 	.byte	0x04, 0x12
        /*0086*/ 	.short	(.L_24 - .L_23)
	.align		4
.L_23:
        /*0088*/ 	.word	index@(_ZN10mxfp4_gemm18mxfp4_matmul_tiledI6__halfLi32ELi32ELi32EEEvPKT_PKhS6_S4_PS2_iiib)
        /*008c*/ 	.word	0x00000000
.L_24:


//--------------------- .nv.compat                --------------------------
	.section	.nv.compat,"",@"SHT_CUDA_COMPAT_INFO"
	.align	4
        /*0000*/ 	.byte	0x02, 0x09, 0x00, 0x00, 0x02, 0x02, 0x01, 0x00, 0x02, 0x05, 0x05, 0x00, 0x03, 0x07, 0x01, 0x01
        /*0010*/ 	.byte	0x02, 0x03, 0x00, 0x00, 0x02, 0x06, 0x01, 0x00, 0x04, 0x0b, 0x08, 0x00, 0x09, 0x00, 0x00, 0x00
        /*0020*/ 	.byte	0x00, 0x00, 0x00, 0x00


//--------------------- .nv.info._ZN10mxfp4_gemm14mxfp4_moe_gemmI13__nv_bfloat16EEvPKT_PKhS6_S4_PKjPS2_iiiiibb --------------------------
	.section	.nv.info._ZN10mxfp4_gemm14mxfp4_moe_gemmI13__nv_bfloat16EEvPKT_PKhS6_S4_PKjPS2_iiiiibb,"",@"SHT_CUDA_INFO"
	.sectionflags	@""
	.align	4


	//----- nvinfo : EIATTR_CUDA_API_VERSION
	.align		4
        /*0000*/ 	.byte	0x04, 0x37
        /*0002*/ 	.short	(.L_26 - .L_25)
.L_25:
        /*0004*/ 	.word	0x00000082


	//----- nvinfo : EIATTR_KPARAM_INFO
	.align		4
.L_26:
        /*0008*/ 	.byte	0x04, 0x17
        /*000a*/ 	.short	(.L_28 - .L_27)
.L_27:
        /*000c*/ 	.word	0x00000000
        /*0010*/ 	.short	0x000c
        /*0012*/ 	.short	0x0045
        /*0014*/ 	.byte	0x00, 0xf0, 0x05, 0x00


	//----- nvinfo : EIATTR_KPARAM_INFO
	.align		4
.L_28:
        /*0018*/ 	.byte	0x04, 0x17
        /*001a*/ 	.short	(.L_30 - .L_29)
.L_29:
        /*001c*/ 	.word	0x00000000
        /*0020*/ 	.short	0x000b
        /*0022*/ 	.short	0x0044
        /*0024*/ 	.byte	0x00, 0xf0, 0x05, 0x00


	//----- nvinfo : EIATTR_KPARAM_INFO
	.align		4
.L_30:
        /*0028*/ 	.byte	0x04, 0x17
        /*002a*/ 	.short	(.L_32 - .L_31)
.L_31:
        /*002c*/ 	.word	0x00000000
        /*0030*/ 	.short	0x000a
        /*0032*/ 	.short	0x0040
        /*0034*/ 	.byte	0x00, 0xf0, 0x11, 0x00


	//----- nvinfo : EIATTR_KPARAM_INFO
	.align		4
.L_32:
        /*0038*/ 	.byte	0x04, 0x17
        /*003a*/ 	.short	(.L_34 - .L_33)
.L_33:
        /*003c*/ 	.word	0x00000000
        /*0040*/ 	.short	0x0009
        /*0042*/ 	.short	0x003c
        /*0044*/ 	.byte	0x00, 0xf0, 0x11, 0x00


	//----- nvinfo : EIATTR_KPARAM_INFO
	.align		4
.L_34:
        /*0048*/ 	.byte	0x04, 0x17
        /*004a*/ 	.short	(.L_36 - .L_35)
.L_35:
        /*004c*/ 	.word	0x00000000
        /*0050*/ 	.short	0x0008
        /*0052*/ 	.short	0x0038
        /*0054*/ 	.byte	0x00, 0xf0, 0x11, 0x00


	//----- nvinfo : EIATTR_KPARAM_INFO
	.align		4
.L_36:
        /*0058*/ 	.byte	0x04, 0x17
        /*005a*/ 	.short	(.L_38 - .L_37)
.L_37:
        /*005c*/ 	.word	0x00000000
        /*0060*/ 	.short	0x0007
        /*0062*/ 	.short	0x0034
        /*0064*/ 	.byte	0x00, 0xf0, 0x11, 0x00


	//----- nvinfo : EIATTR_KPARAM_INFO
	.align		4
.L_38:
        /*0068*/ 	.byte	0x04, 0x17
        /*006a*/ 	.short	(.L_40 - .L_39)
.L_39:
        /*006c*/ 	.word	0x00000000
        /*0070*/ 	.short	0x0006
        /*0072*/ 	.short	0x0030
        /*0074*/ 	.byte	0x00, 0xf0, 0x11, 0x00


	//----- nvinfo : EIATTR_KPARAM_INFO
	.align		4
.L_40:
        /*0078*/ 	.byte	0x04, 0x17
        /*007a*/ 	.short	(.L_42 - .L_41)
.L_41:
        /*007c*/ 	.word	0x00000000
        /*0080*/ 	.short	0x0005
        /*0082*/ 	.short	0x0028
        /*0084*/ 	.byte	0x00, 0xf5, 0x21, 0x00


	//----- nvinfo : EIATTR_KPARAM_INFO
	.align		4
.L_42:
        /*0088*/ 	.byte	0x04, 0x17
        /*008a*/ 	.short	(.L_44 - .L_43)
.L_43:
        /*008c*/ 	.word	0x00000000
        /*0090*/ 	.short	0x0004
        /*0092*/ 	.short	0x0020
        /*0094*/ 	.byte	0x00, 0xf5, 0x21, 0x00


	//----- nvinfo : EIATTR_KPARAM_INFO
	.align		4
.L_44:
        /*0098*/ 	.byte	0x04, 0x17
        /*009a*/ 	.short	(.L_46 - .L_45)
.L_45:
        /*009c*/ 	.word	0x00000000
        /*00a0*/ 	.short	0x0003
        /*00a2*/ 	.short	0x0018
        /*00a4*/ 	.byte	0x00, 0xf5, 0x21, 0x00


	//----- nvinfo : EIATTR_KPARAM_INFO
	.align		4
.L_46:
        /*00a8*/ 	.byte	0x04, 0x17
        /*00aa*/ 	.short	(.L_48 - .L_47)
.L_47:
        /*00ac*/ 	.word	0x00000000
        /*00b0*/ 	.short	0x0002
        /*00b2*/ 	.short	0x0010
        /*00b4*/ 	.byte	0x00, 0xf5, 0x21, 0x00


	//----- nvinfo : EIATTR_KPARAM_INFO
	.align		4
.L_48:
        /*00b8*/ 	.byte	0x04, 0x17
        /*00ba*/ 	.short	(.L_50 - .L_49)
.L_49:
        /*00bc*/ 	.word	0x00000000
        /*00c0*/ 	.short	0x0001
        /*00c2*/ 	.short	0x0008
        /*00c4*/ 	.byte	0x00, 0xf5, 0x21, 0x00


	//----- nvinfo : EIATTR_KPARAM_INFO
	.align		4
.L_50:
        /*00c8*/ 	.byte	0x04, 0x17
        /*00ca*/ 	.short	(.L_52 - .L_51)
.L_51:
        /*00cc*/ 	.word	0x00000000
        /*00d0*/ 	.short	0x0000
        /*00d2*/ 	.short	0x0000
        /*00d4*/ 	.byte	0x00, 0xf5, 0x21, 0x00


	//----- nvinfo : EIATTR_SPARSE_MMA_MASK
	.align		4
.L_52:
        /*00d8*/ 	.byte	0x03, 0x50
        /*00da*/ 	.short	0x0000


	//----- nvinfo : EIATTR_MAXREG_COUNT
	.align		4
        /*00dc*/ 	.byte	0x03, 0x1b
        /*00de*/ 	.short	0x00ff


	//----- nvinfo : EIATTR_MERCURY_ISA_VERSION
	.align		4
        /*00e0*/ 	.byte	0x03, 0x5f
        /*00e2*/ 	.short	0x0101


	//----- nvinfo : EIATTR_COOP_GROUP_MASK_REGIDS
	.align		4
        /*00e4*/ 	.byte	0x04, 0x29
        /*00e6*/ 	.short	(.L_54 - .L_53)


	//   ....[0]....
.L_53:
        /*00e8*/ 	.word	0xffffffff


	//   ....[1]....
        /*00ec*/ 	.word	0xffffffff


	//   ....[2]....
        /*00f0*/ 	.word	0xffffffff


	//   ....[3]....
        /*00f4*/ 	.word	0xffffffff


	//   ....[4]....
        /*00f8*/ 	.word	0xffffffff


	//----- nvinfo : EIATTR_COOP_GROUP_INSTR_OFFSETS
	.align		4
.L_54:
        /*00fc*/ 	.byte	0x04, 0x28
        /*00fe*/ 	.short	(.L_56 - .L_55)


	//   ....[0]....
.L_55:
        /*0100*/ 	.word	0x000019f0


	//   ....[1]....
        /*0104*/ 	.word	0x00001a20


	//   ....[2]....
        /*0108*/ 	.word	0x00001a40


	//   ....[3]....
        /*010c*/ 	.word	0x00001a60


	//   ....[4]....
        /*0110*/ 	.word	0x00001a80


	//----- nvinfo : EIATTR_VRC_CTA_INIT_COUNT
	.align		4
.L_56:
        /*0114*/ 	.byte	0x02, 0x4a
	.zero		1
	.zero		1


	//----- nvinfo : EIATTR_EXIT_INSTR_OFFSETS
	.align		4
        /*0118*/ 	.byte	0x04, 0x1c
        /*011a*/ 	.short	(.L_58 - .L_57)


	//   ....[0]....
.L_57:
        /*011c*/ 	.word	0x000003a0


	//   ....[1]....
        /*0120*/ 	.word	0x00000440


	//   ....[2]....
        /*0124*/ 	.word	0x00001a90


	//   ....[3]....
        /*0128*/ 	.word	0x00001c40


	//----- nvinfo : EIATTR_CRS_STACK_SIZE
	.align		4
.L_58:
        /*012c*/ 	.byte	0x04, 0x1e
        /*012e*/ 	.short	(.L_60 - .L_59)
.L_59:
        /*0130*/ 	.word	0x00000000


	//----- nvinfo : EIATTR_CBANK_PARAM_SIZE
	.align		4
.L_60:
        /*0134*/ 	.byte	0x03, 0x19
        /*0136*/ 	.short	0x0046


	//----- nvinfo : EIATTR_PARAM_CBANK
	.align		4
        /*0138*/ 	.byte	0x04, 0x0a
        /*013a*/ 	.short	(.L_62 - .L_61)
	.align		4
.L_61:
        /*013c*/ 	.word	index@(.nv.constant0._ZN10mxfp4_gemm14mxfp4_moe_gemmI13__nv_bfloat16EEvPKT_PKhS6_S4_PKjPS2_iiiiibb)
        /*0140*/ 	.short	0x0380
        /*0142*/ 	.short	0x0046


	//----- nvinfo : EIATTR_SW_WAR
	.align		4
.L_62:
        /*0144*/ 	.byte	0x04, 0x36
        /*0146*/ 	.short	(.L_64 - .L_63)
.L_63:
        /*0148*/ 	.word	0x00000008
.L_64:


//--------------------- .nv.info._ZN10mxfp4_gemm14mxfp4_moe_gemmI6__halfEEvPKT_PKhS6_S4_PKjPS2_iiiiibb --------------------------
	.section	.nv.info._ZN10mxfp4_gemm14mxfp4_moe_gemmI6__halfEEvPKT_PKhS6_S4_PKjPS2_iiiiibb,"",@"SHT_CUDA_INFO"
	.sectionflags	@""
	.align	4


	//----- nvinfo : EIATTR_CUDA_API_VERSION
	.align		4
        /*0000*/ 	.byte	0x04, 0x37
        /*0002*/ 	.short	(.L_66 - .L_65)
.L_65:
        /*0004*/ 	.word	0x00000082


	//----- nvinfo : EIATTR_KPARAM_INFO
	.align		4
.L_66:
        /*0008*/ 	.byte	0x04, 0x17
        /*000a*/ 	.short	(.L_68 - .L_67)
.L_67:
        /*000c*/ 	.word	0x00000000
        /*0010*/ 	.short	0x000c
        /*0012*/ 	.short	0x0045
        /*0014*/ 	.byte	0x00, 0xf0, 0x05, 0x00


	//----- nvinfo : EIATTR_KPARAM_INFO
	.align		4
.L_68:
        /*0018*/ 	.byte	0x04, 0x17
        /*001a*/ 	.short	(.L_70 - .L_69)
.L_69:
        /*001c*/ 	.word	0x00000000
        /*0020*/ 	.short	0x000b
        /*0022*/ 	.short	0x0044
        /*0024*/ 	.byte	0x00, 0xf0, 0x05, 0x00


	//----- nvinfo : EIATTR_KPARAM_INFO
	.align		4
.L_70:
        /*0028*/ 	.byte	0x04, 0x17
        /*002a*/ 	.short	(.L_72 - .L_71)
.L_71:
        /*002c*/ 	.word	0x00000000
        /*0030*/ 	.short	0x000a
        /*0032*/ 	.short	0x0040
        /*0034*/ 	.byte	0x00, 0xf0, 0x11, 0x00


	//----- nvinfo : EIATTR_KPARAM_INFO
	.align		4
.L_72:
        /*0038*/ 	.byte	0x04, 0x17
        /*003a*/ 	.short	(.L_74 - .L_73)
.L_73:
        /*003c*/ 	.word	0x00000000
        /*0040*/ 	.short	0x0009
        /*0042*/ 	.short	0x003c
        /*0044*/ 	.byte	0x00, 0xf0, 0x11, 0x00


	//----- nvinfo : EIATTR_KPARAM_INFO
	.align		4
.L_74:
        /*0048*/ 	.byte	0x04, 0x17
        /*004a*/ 	.short	(.L_76 - .L_75)
.L_75:
        /*004c*/ 	.word	0x00000000
        /*0050*/ 	.short	0x0008
        /*0052*/ 	.short	0x0038
        /*0054*/ 	.byte	0x00, 0xf0, 0x11, 0x00


	//----- nvinfo : EIATTR_KPARAM_INFO
	.align		4
.L_76:
        /*0058*/ 	.byte	0x04, 0x17
        /*005a*/ 	.short	(.L_78 - .L_77)
.L_77:
        /*005c*/ 	.word	0x00000000
        /*0060*/ 	.short	0x0007
        /*0062*/ 	.short	0x0034
        /*0064*/ 	.byte	0x00, 0xf0, 0x11, 0x00


	//----- nvinfo : EIATTR_KPARAM_INFO
	.align		4
.L_78:
        /*0068*/ 	.byte	0x04, 0x17
        /*006a*/ 	.short	(.L_80 - .L_79)
.L_79:
        /*006c*/ 	.word	0x00000000
        /*0070*/ 	.short	0x0006
        /*0072*/ 	.short	0x0030
        /*0074*/ 	.byte	0x00, 0xf0, 0x11, 0x00


	//----- nvinfo : EIATTR_KPARAM_INFO
	.align		4
.L_80:
        /*0078*/ 	.byte	0x04, 0x17
        /*007a*/ 	.short	(.L_82 - .L_81)
.L_81:
        /*007c*/ 	.word	0x00000000
        /*0080*/ 	.short	0x0005
        /*0082*/ 	.short	0x0028
        /*0084*/ 	.byte	0x00, 0xf5, 0x21, 0x00


	//----- nvinfo : EIATTR_KPARAM_INFO
	.align		4
.L_82:
        /*0088*/ 	.byte	0x04, 0x17
        /*008a*/ 	.short	(.L_84 - .L_83)
.L_83:
        /*008c*/ 	.word	0x00000000
        /*0090*/ 	.short	0x0004
        /*0092*/ 	.short	0x0020
        /*0094*/ 	.byte	0x00, 0xf5, 0x21, 0x00


	//----- nvinfo : EIATTR_KPARAM_INFO
	.align		4
.L_84:
        /*0098*/ 	.byte	0x04, 0x17
        /*009a*/ 	.short	(.L_86 - .L_85)
.L_85:
        /*009c*/ 	.word	0x00000000
        /*00a0*/ 	.short	0x0003
        /*00a2*/ 	.short	0x0018
        /*00a4*/ 	.byte	0x00, 0xf5, 0x21, 0x00


	//----- nvinfo : EIATTR_KPARAM_INFO
	.align		4
.L_86:
        /*00a8*/ 	.byte	0x04, 0x17
        /*00aa*/ 	.short	(.L_88 - .L_87)
.L_87:
        /*00ac*/ 	.word	0x00000000
        /*00b0*/ 	.short	0x0002
        /*00b2*/ 	.short	0x0010
        /*00b4*/ 	.byte	0x00, 0xf5, 0x21, 0x00


	//----- nvinfo : EIATTR_KPARAM_INFO
	.align		4
.L_88:
        /*00b8*/ 	.byte	0x04, 0x17
        /*00ba*/ 	.short	(.L_90 - .L_89)
.L_89:
        /*00bc*/ 	.word	0x00000000
        /*00c0*/ 	.short	0x0001
        /*00c2*/ 	.short	0x0008
        /*00c4*/ 	.byte	0x00, 0xf5, 0x21, 0x00


	//----- nvinfo : EIATTR_KPARAM_INFO
	.align		4
.L_90:
        /*00c8*/ 	.byte	0x04, 0x17
        /*00ca*/ 	.short	(.L_92 - .L_91)
.L_91:
        /*00cc*/ 	.word	0x00000000
        /*00d0*/ 	.short	0x0000
        /*00d2*/ 	.short	0x0000
        /*00d4*/ 	.byte	0x00, 0xf5, 0x21, 0x00


	//----- nvinfo : EIATTR_SPARSE_MMA_MASK
	.align		4
.L_92:
        /*00d8*/ 	.byte	0x03, 0x50
        /*00da*/ 	.short	0x0000


	//----- nvinfo : EIATTR_MAXREG_COUNT
	.align		4
        /*00dc*/ 	.byte	0x03, 0x1b
        /*00de*/ 	.short	0x00ff


	//----- nvinfo : EIATTR_MERCURY_ISA_VERSION
	.align		4
        /*00e0*/ 	.byte	0x03, 0x5f
        /*00e2*/ 	.short	0x0101


	//----- nvinfo : EIATTR_COOP_GROUP_MASK_REGIDS
	.align		4
        /*00e4*/ 	.byte	0x04, 0x29
        /*00e6*/ 	.short	(.L_94 - .L_93)


	//   ....[0]....
.L_93:
        /*00e8*/ 	.word	0xffffffff


	//   ....[1]....
        /*00ec*/ 	.word	0xffffffff


	//   ....[2]....
        /*00f0*/ 	.word	0xffffffff


	//   ....[3]....
        /*00f4*/ 	.word	0xffffffff


	//   ....[4]....
        /*00f8*/ 	.word	0xffffffff


	//----- nvinfo : EIATTR_COOP_GROUP_INSTR_OFFSETS
	.align		4
.L_94:
        /*00fc*/ 	.byte	0x04, 0x28
        /*00fe*/ 	.short	(.L_96 - .L_95)


	//   ....[0]....
.L_95:
        /*0100*/ 	.word	0x000019d0


	//   ....[1]....
        /*0104*/ 	.word	0x00001a00


	//   ....[2]....
        /*0108*/ 	.word	0x00001a20


	//   ....[3]....
        /*010c*/ 	.word	0x00001a40


	//   ....[4]....
        /*0110*/ 	.word	0x00001a60


	//----- nvinfo : EIATTR_VRC_CTA_INIT_COUNT
	.align		4
.L_96:
        /*0114*/ 	.byte	0x02, 0x4a
	.zero		1
	.zero		1


	//----- nvinfo : EIATTR_EXIT_INSTR_OFFSETS
	.align		4
        /*0118*/ 	.byte	0x04, 0x1c
        /*011a*/ 	.short	(.L_98 - .L_97)


	//   ....[0]....
.L_97:
        /*011c*/ 	.word	0x000003a0


	//   ....[1]....
        /*0120*/ 	.word	0x00000440


	//   ....[2]....
        /*0124*/ 	.word	0x00001a70


	//   ....[3]....
        /*0128*/ 	.word	0x00001c20


	//----- nvinfo : EIATTR_CRS_STACK_SIZE
	.align		4
.L_98:
        /*012c*/ 	.byte	0x04, 0x1e
        /*012e*/ 	.short	(.L_100 - .L_99)
.L_99:
        /*0130*/ 	.word	0x00000000


	//----- nvinfo : EIATTR_CBANK_PARAM_SIZE
	.align		4
.L_100:
        /*0134*/ 	.byte	0x03, 0x19
        /*0136*/ 	.short	0x0046


	//----- nvinfo : EIATTR_PARAM_CBANK
	.align		4
        /*0138*/ 	.byte	0x04, 0x0a
        /*013a*/ 	.short	(.L_102 - .L_101)
	.align		4
.L_101:
        /*013c*/ 	.word	index@(.nv.constant0._ZN10mxfp4_gemm14mxfp4_moe_gemmI6__halfEEvPKT_PKhS6_S4_PKjPS2_iiiiibb)
        /*0140*/ 	.short	0x0380
        /*0142*/ 	.short	0x0046


	//----- nvinfo : EIATTR_SW_WAR
	.align		4
.L_102:
        /*0144*/ 	.byte	0x04, 0x36
        /*0146*/ 	.short	(.L_104 - .L_103)
.L_103:
        /*0148*/ 	.word	0x00000008
.L_104:


//--------------------- .nv.info._ZN10mxfp4_gemm18mxfp4_matmul_tiledI13__nv_bfloat16Li32ELi32ELi32EEEvPKT_PKhS6_S4_PS2_iiib --------------------------
	.section	.nv.info._ZN10mxfp4_gemm18mxfp4_matmul_tiledI13__nv_bfloat16Li32ELi32ELi32EEEvPKT_PKhS6_S4_PS2_iiib,"",@"SHT_CUDA_INFO"
	.sectionflags	@""
	.align	4


	//----- nvinfo : EIATTR_CUDA_API_VERSION
	.align		4
        /*0000*/ 	.byte	0x04, 0x37
        /*0002*/ 	.short	(.L_106 - .L_105)
.L_105:
        /*0004*/ 	.word	0x00000082


	//----- nvinfo : EIATTR_KPARAM_INFO
	.align		4
.L_106:
        /*0008*/ 	.byte	0x04, 0x17
        /*000a*/ 	.short	(.L_108 - .L_107)
.L_107:
        /*000c*/ 	.word	0x00000000
        /*0010*/ 	.short	0x0008
        /*0012*/ 	.short	0x0034
        /*0014*/ 	.byte	0x00, 0xf0, 0x05, 0x00


	//----- nvinfo : EIATTR_KPARAM_INFO
	.align		4
.L_108:
        /*0018*/ 	.byte	0x04, 0x17
        /*001a*/ 	.short	(.L_110 - .L_109)
.L_109:
        /*001c*/ 	.word	0x00000000
        /*0020*/ 	.short	0x0007
        /*0022*/ 	.short	0x0030
        /*0024*/ 	.byte	0x00, 0xf0, 0x11, 0x00


	//----- nvinfo : EIATTR_KPARAM_INFO
	.align		4
.L_110:
        /*0028*/ 	.byte	0x04, 0x17
        /*002a*/ 	.short	(.L_112 - .L_111)
.L_111:
        /*002c*/ 	.word	0x00000000
        /*0030*/ 	.short	0x0006
        /*0032*/ 	.short	0x002c
        /*0034*/ 	.byte	0x00, 0xf0, 0x11, 0x00


	//----- nvinfo : EIATTR_KPARAM_INFO
	.align		4
.L_112:
        /*0038*/ 	.byte	0x04, 0x17
        /*003a*/ 	.short	(.L_114 - .L_113)
.L_113:
        /*003c*/ 	.word	0x00000000
        /*0040*/ 	.short	0x0005
        /*0042*/ 	.short	0x0028
        /*0044*/ 	.byte	0x00, 0xf0, 0x11, 0x00


	//----- nvinfo : EIATTR_KPARAM_INFO
	.align		4
.L_114:
        /*0048*/ 	.byte	0x04, 0x17
        /*004a*/ 	.short	(.L_116 - .L_115)
.L_115:
        /*004c*/ 	.word	0x00000000
        /*0050*/ 	.short	0x0004
        /*0052*/ 	.short	0x0020
        /*0054*/ 	.byte	0x00, 0xf5, 0x21, 0x00


	//----- nvinfo : EIATTR_KPARAM_INFO
	.align		4
.L_116:
        /*0058*/ 	.byte	0x04, 0x17
        /*005a*/ 	.short	(.L_118 - .L_117)
.L_117:
        /*005c*/ 	.word	0x00000000
        /*0060*/ 	.short	0x0003
        /*0062*/ 	.short	0x0018
        /*0064*/ 	.byte	0x00, 0xf5, 0x21, 0x00


	//----- nvinfo : EIATTR_KPARAM_INFO
	.align		4
.L_118:
        /*0068*/ 	.byte	0x04, 0x17
        /*006a*/ 	.short	(.L_120 - .L_119)
.L_119:
        /*006c*/ 	.word	0x00000000
        /*0070*/ 	.short	0x0002
        /*0072*/ 	.short	0x0010
        /*0074*/ 	.byte	0x00, 0xf5, 0x21, 0x00


	//----- nvinfo : EIATTR_KPARAM_INFO
	.align		4
.L_120:
        /*0078*/ 	.byte	0x04, 0x17
        /*007a*/ 	.short	(.L_122 - .L_121)
.L_121:
        /*007c*/ 	.word	0x00000000
        /*0080*/ 	.short	0x0001
        /*0082*/ 	.short	0x0008
        /*0084*/ 	.byte	0x00, 0xf5, 0x21, 0x00


	//----- nvinfo : EIATTR_KPARAM_INFO
	.align		4
.L_122:
        /*0088*/ 	.byte	0x04, 0x17
        /*008a*/ 	.short	(.L_124 - .L_123)
.L_123:
        /*008c*/ 	.word	0x00000000
        /*0090*/ 	.short	0x0000
        /*0092*/ 	.short	0x0000
        /*0094*/ 	.byte	0x00, 0xf5, 0x21, 0x00


	//----- nvinfo : EIATTR_SPARSE_MMA_MASK
	.align		4
.L_124:
        /*0098*/ 	.byte	0x03, 0x50
        /*009a*/ 	.short	0x0000


	//----- nvinfo : EIATTR_MAXREG_COUNT
	.align		4
        /*009c*/ 	.byte	0x03, 0x1b
        /*009e*/ 	.short	0x00ff


	//----- nvinfo : EIATTR_NUM_BARRIERS
	.align		4
        /*00a0*/ 	.byte	0x02, 0x4c
        /*00a2*/ 	.byte	0x01
	.zero		1


	//----- nvinfo : EIATTR_MERCURY_ISA_VERSION
	.align		4
        /*00a4*/ 	.byte	0x03, 0x5f
        /*00a6*/ 	.short	0x0101


	//----- nvinfo : EIATTR_VRC_CTA_INIT_COUNT
	.align		4
        /*00a8*/ 	.byte	0x02, 0x4a
	.zero		1
	.zero		1


	//----- nvinfo : EIATTR_EXIT_INSTR_OFFSETS
	.align		4
        /*00ac*/ 	.byte	0x04, 0x1c
        /*00ae*/ 	.short	(.L_126 - .L_125)


	//   ....[0]....
.L_125:
        /*00b0*/ 	.word	0x00000990


	//   ....[1]....
        /*00b4*/ 	.word	0x00000ab0


	//----- nvinfo : EIATTR_CRS_STACK_SIZE
	.align		4
.L_126:
        /*00b8*/ 	.byte	0x04, 0x1e
        /*00ba*/ 	.short	(.L_128 - .L_127)
.L_127:
        /*00bc*/ 	.word	0x00000000


	//----- nvinfo : EIATTR_CBANK_PARAM_SIZE
	.align		4
.L_128:
        /*00c0*/ 	.byte	0x03, 0x19
        /*00c2*/ 	.short	0x0035


	//----- nvinfo : EIATTR_PARAM_CBANK
	.align		4
        /*00c4*/ 	.byte	0x04, 0x0a
        /*00c6*/ 	.short	(.L_130 - .L_129)
	.align		4
.L_129:
        /*00c8*/ 	.word	index@(.nv.constant0._ZN10mxfp4_gemm18mxfp4_matmul_tiledI13__nv_bfloat16Li32ELi32ELi32EEEvPKT_PKhS6_S4_PS2_iiib)
        /*00cc*/ 	.short	0x0380
        /*00ce*/ 	.short	0x0035


	//----- nvinfo : EIATTR_SW_WAR
	.align		4
.L_130:
        /*00d0*/ 	.byte	0x04, 0x36
        /*00d2*/ 	.short	(.L_132 - .L_131)
.L_131:
        /*00d4*/ 	.word	0x00000008
.L_132:


//--------------------- .nv.info._ZN10mxfp4_gemm18mxfp4_matmul_tiledI6__halfLi32ELi32ELi32EEEvPKT_PKhS6_S4_PS2_iiib --------------------------
	.section	.nv.info._ZN10mxfp4_gemm18mxfp4_matmul_tiledI6__halfLi32ELi32ELi32EEEvPKT_PKhS6_S4_PS2_iiib,"",@"SHT_CUDA_INFO"
	.sectionflags	@""
	.align	4


	//----- nvinfo : EIATTR_CUDA_API_VERSION
	.align		4
        /*0000*/ 	.byte	0x04, 0x37
        /*0002*/ 	.short	(.L_134 - .L_133)
.L_133:
        /*0004*/ 	.word	0x00000082


	//----- nvinfo : EIATTR_KPARAM_INFO
	.align		4
.L_134:
        /*0008*/ 	.byte	0x04, 0x17
        /*000a*/ 	.short	(.L_136 - .L_135)
.L_135:
        /*000c*/ 	.word	0x00000000
        /*0010*/ 	.short	0x0008
        /*0012*/ 	.short	0x0034
        /*0014*/ 	.byte	0x00, 0xf0, 0x05, 0x00


	//----- nvinfo : EIATTR_KPARAM_INFO
	.align		4
.L_136:
        /*0018*/ 	.byte	0x04, 0x17
        /*001a*/ 	.short	(.L_138 - .L_137)
.L_137:
        /*001c*/ 	.word	0x00000000
        /*0020*/ 	.short	0x0007
        /*0022*/ 	.short	0x0030
        /*0024*/ 	.byte	0x00, 0xf0, 0x11, 0x00


	//----- nvinfo : EIATTR_KPARAM_INFO
	.align		4
.L_138:
        /*0028*/ 	.byte	0x04, 0x17
        /*002a*/ 	.short	(.L_140 - .L_139)
.L_139:
        /*002c*/ 	.word	0x00000000
        /*0030*/ 	.short	0x0006
        /*0032*/ 	.short	0x002c
        /*0034*/ 	.byte	0x00, 0xf0, 0x11, 0x00


	//----- nvinfo : EIATTR_KPARAM_INFO
	.align		4
.L_140:
        /*0038*/ 	.byte	0x04, 0x17
        /*003a*/ 	.short	(.L_142 - .L_141)
.L_141:
        /*003c*/ 	.word	0x00000000
        /*0040*/ 	.short	0x0005
        /*0042*/ 	.short	0x0028
        /*0044*/ 	.byte	0x00, 0xf0, 0x11, 0x00


	//----- nvinfo : EIATTR_KPARAM_INFO
	.align		4
.L_142:
        /*0048*/ 	.byte	0x04, 0x17
        /*004a*/ 	.short	(.L_144 - .L_143)
.L_143:
        /*004c*/ 	.word	0x00000000
        /*0050*/ 	.short	0x0004
        /*0052*/ 	.short	0x0020
        /*0054*/ 	.byte	0x00, 0xf5, 0x21, 0x00


	//----- nvinfo : EIATTR_KPARAM_INFO
	.align		4
.L_144:
        /*0058*/ 	.byte	0x04, 0x17
        /*005a*/ 	.short	(.L_146 - .L_145)
.L_145:
        /*005c*/ 	.word	0x00000000
        /*0060*/ 	.short	0x0003
        /*0062*/ 	.short	0x0018
        /*0064*/ 	.byte	0x00, 0xf5, 0x21, 0x00


	//----- nvinfo : EIATTR_KPARAM_INFO
	.align		4
.L_146:
        /*0068*/ 	.byte	0x04, 0x17
        /*006a*/ 	.short	(.L_148 - .L_147)
.L_147:
        /*006c*/ 	.word	0x00000000
        /*0070*/ 	.short	0x0002
        /*0072*/ 	.short	0x0010
        /*0074*/ 	.byte	0x00, 0xf5, 0x21, 0x00


	//----- nvinfo : EIATTR_KPARAM_INFO
	.align		4
.L_148:
        /*0078*/ 	.byte	0x04, 0x17
        /*007a*/ 	.short	(.L_150 - .L_149)
.L_149:
        /*007c*/ 	.word	0x00000000
        /*0080*/ 	.short	0x0001
        /*0082*/ 	.short	0x0008
        /*0084*/ 	.byte	0x00, 0xf5, 0x21, 0x00


	//----- nvinfo : EIATTR_KPARAM_INFO
	.align		4
.L_150:
        /*0088*/ 	.byte	0x04, 0x17
        /*008a*/ 	.short	(.L_152 - .L_151)
.L_151:
        /*008c*/ 	.word	0x00000000
        /*0090*/ 	.short	0x0000
        /*0092*/ 	.short	0x0000
        /*0094*/ 	.byte	0x00, 0xf5, 0x21, 0x00


	//----- nvinfo : EIATTR_SPARSE_MMA_MASK
	.align		4
.L_152:
        /*0098*/ 	.byte	0x03, 0x50
        /*009a*/ 	.short	0x0000


	//----- nvinfo : EIATTR_MAXREG_COUNT
	.align		4
        /*009c*/ 	.byte	0x03, 0x1b
        /*009e*/ 	.short	0x00ff


	//----- nvinfo : EIATTR_NUM_BARRIERS
	.align		4
        /*00a0*/ 	.byte	0x02, 0x4c
        /*00a2*/ 	.byte	0x01
	.zero		1


	//----- nvinfo : EIATTR_MERCURY_ISA_VERSION
	.align		4
        /*00a4*/ 	.byte	0x03, 0x5f
        /*00a6*/ 	.short	0x0101


	//----- nvinfo : EIATTR_VRC_CTA_INIT_COUNT
	.align		4
        /*00a8*/ 	.byte	0x02, 0x4a
	.zero		1
	.zero		1


	//----- nvinfo : EIATTR_EXIT_INSTR_OFFSETS
	.align		4
        /*00ac*/ 	.byte	0x04, 0x1c
        /*00ae*/ 	.short	(.L_154 - .L_153)


	//   ....[0]....
.L_153:
        /*00b0*/ 	.word	0x00000990


	//   ....[1]....
        /*00b4*/ 	.word	0x00000ab0


	//----- nvinfo : EIATTR_CRS_STACK_SIZE
	.align		4
.L_154:
        /*00b8*/ 	.byte	0x04, 0x1e
        /*00ba*/ 	.short	(.L_156 - .L_155)
.L_155:
        /*00bc*/ 	.word	0x00000000


	//----- nvinfo : EIATTR_CBANK_PARAM_SIZE
	.align		4
.L_156:
        /*00c0*/ 	.byte	0x03, 0x19
        /*00c2*/ 	.short	0x0035


	//----- nvinfo : EIATTR_PARAM_CBANK
	.align		4
        /*00c4*/ 	.byte	0x04, 0x0a
        /*00c6*/ 	.short	(.L_158 - .L_157)
	.align		4
.L_157:
        /*00c8*/ 	.word	index@(.nv.constant0._ZN10mxfp4_gemm18mxfp4_matmul_tiledI6__halfLi32ELi32ELi32EEEvPKT_PKhS6_S4_PS2_iiib)
        /*00cc*/ 	.short	0x0380
        /*00ce*/ 	.short	0x0035


	//----- nvinfo : EIATTR_SW_WAR
	.align		4
.L_158:
        /*00d0*/ 	.byte	0x04, 0x36
        /*00d2*/ 	.short	(.L_160 - .L_159)
.L_159:
        /*00d4*/ 	.word	0x00000008
.L_160:


//--------------------- .nv.callgraph             --------------------------
	.section	.nv.callgraph,"",@"SHT_CUDA_CALLGRAPH"
	.align	4
	.sectionentsize	8
	.align		4
        /*0000*/ 	.word	0x00000000
	.align		4
        /*0004*/ 	.word	0xffffffff
	.align		4
        /*0008*/ 	.word	0x00000000
	.align		4
        /*000c*/ 	.word	0xfffffffe
	.align		4
        /*0010*/ 	.word	0x00000000
	.align		4
        /*0014*/ 	.word	0xfffffffd
	.align		4
        /*0018*/ 	.word	0x00000000
	.align		4
        /*001c*/ 	.word	0xfffffffc


//--------------------- .nv.constant3             --------------------------
	.section	.nv.constant3,"a",@progbits
	.align	4
.nv.constant3:
	.type		_ZN10mxfp4_gemm7FP4_LUTE,@object
	.size		_ZN10mxfp4_gemm7FP4_LUTE,(.L_0 - _ZN10mxfp4_gemm7FP4_LUTE)
_ZN10mxfp4_gemm7FP4_LUTE:
        /*0000*/ 	.byte	0x00, 0x00, 0x00, 0x00, 0x00, 0x00, 0x00, 0x3f, 0x00, 0x00, 0x80, 0x3f, 0x00, 0x00, 0xc0, 0x3f
        /*0010*/ 	.byte	0x00, 0x00, 0x00, 0x40, 0x00, 0x00, 0x40, 0x40, 0x00, 0x00, 0x80, 0x40, 0x00, 0x00, 0xc0, 0x40
        /*0020*/ 	.byte	0x00, 0x00, 0x00, 0x80, 0x00, 0x00, 0x00, 0xbf, 0x00, 0x00, 0x80, 0xbf, 0x00, 0x00, 0xc0, 0xbf
        /*0030*/ 	.byte	0x00, 0x00, 0x00, 0xc0, 0x00, 0x00, 0x40, 0xc0, 0x00, 0x00, 0x80, 0xc0, 0x00, 0x00, 0xc0, 0xc0
.L_0:


//--------------------- .text._ZN10mxfp4_gemm14mxfp4_moe_gemmI13__nv_bfloat16EEvPKT_PKhS6_S4_PKjPS2_iiiiibb --------------------------
	.section	.text._ZN10mxfp4_gemm14mxfp4_moe_gemmI13__nv_bfloat16EEvPKT_PKhS6_S4_PKjPS2_iiiiibb,"ax",@progbits
	.align	128
        .global         _ZN10mxfp4_gemm14mxfp4_moe_gemmI13__nv_bfloat16EEvPKT_PKhS6_S4_PKjPS2_iiiiibb
        .type           _ZN10mxfp4_gemm14mxfp4_moe_gemmI13__nv_bfloat16EEvPKT_PKhS6_S4_PKjPS2_iiiiibb,@function
        .size           _ZN10mxfp4_gemm14mxfp4_moe_gemmI13__nv_bfloat16EEvPKT_PKhS6_S4_PKjPS2_iiiiibb,(.L_x_42 - _ZN10mxfp4_gemm14mxfp4_moe_gemmI13__nv_bfloat16EEvPKT_PKhS6_S4_PKjPS2_iiiiibb)
        .other          _ZN10mxfp4_gemm14mxfp4_moe_gemmI13__nv_bfloat16EEvPKT_PKhS6_S4_PKjPS2_iiiiibb,@"STO_CUDA_ENTRY STV_DEFAULT"
_ZN10mxfp4_gemm14mxfp4_moe_gemmI13__nv_bfloat16EEvPKT_PKhS6_S4_PKjPS2_iiiiibb:
.text._ZN10mxfp4_gemm14mxfp4_moe_gemmI13__nv_bfloat16EEvPKT_PKhS6_S4_PKjPS2_iiiiibb:
[----:B------:R-:W-:Y:S08]  /*0000*/  LDC R1, c[0x0][0x37c] ;  /* 0x0000df00ff017b82 */ /* 0x000ff00000000800 */
[----:B------:R-:W0:Y:S01]  /*0010*/  LDC R3, c[0x0][0x3bc] ;  /* 0x0000ef00ff037b82 */ /* 0x000e220000000800 */
[----:B------:R-:W1:Y:S07]  /*0020*/  S2R R7, SR_TID.X ;  /* 0x0000000000077919 */ /* 0x000e6e0000002100 */
[----:B------:R-:W1:Y:S08]  /*0030*/  S2UR UR4, SR_CTAID.X ;  /* 0x00000000000479c3 */ /* 0x000e700000002500 */
[----:B------:R-:W1:Y:S01]  /*0040*/  LDC R4, c[0x0][0x360] ;  /* 0x0000d800ff047b82 */ /* 0x000e620000000800 */
[----:B0-----:R-:W-:-:S07]  /*0050*/  IABS R2, R3 ;  /* 0x0000000300027213 */ /* 0x001fce0000000000 */
[----:B------:R-:W0:Y:S01]  /*0060*/  LDC R19, c[0x0][0x3b4] ;  /* 0x0000ed00ff137b82 */ /* 0x000e220000000800 */
[----:B------:R-:W-:Y:S01]  /*0070*/  LOP3.LUT R11, RZ, R3, RZ, 0x33, !PT ;  /* 0x00000003ff0b7212 */ /* 0x000fe200078e33ff */
[----:B------:R-:W2:Y:S01]  /*0080*/  I2F.RP R0, R2 ;  /* 0x0000000200007306 */ /* 0x000ea20000209400 */
[----:B-1----:R-:W-:Y:S01]  /*0090*/  IMAD R4, R4, UR4, R7 ;  /* 0x0000000404047c24 */ /* 0x002fe2000f8e0207 */
[----:B------:R-:W1:Y:S06]  /*00a0*/  LDCU UR4, c[0x0][0x3b0] ;  /* 0x00007600ff0477ac */ /* 0x000e6c0008000800 */
[----:B--2---:R-:W2:Y:S01]  /*00b0*/  MUFU.RCP R0, R0 ;  /* 0x0000000000007308 */ /* 0x004ea20000001000 */
[----:B------:R-:W-:-:S02]  /*00c0*/  SHF.R.U32.HI R4, RZ, 0x5, R4 ;  /* 0x00000005ff047819 */ /* 0x000fc40000011604 */
[----:B0-----:R-:W-:-:S05]  /*00d0*/  IABS R13, R19 ;  /* 0x00000013000d7213 */ /* 0x001fca0000000000 */
[----:B------:R-:W0:Y:S01]  /*00e0*/  I2F.RP R10, R13 ;  /* 0x0000000d000a7306 */ /* 0x000e220000209400 */
[----:B--2---:R-:W-:Y:S01]  /*00f0*/  VIADD R8, R0, 0xffffffe ;  /* 0x0ffffffe00087836 */ /* 0x004fe20000000000 */
[----:B------:R-:W-:-:S06]  /*0100*/  IABS R0, R4 ;  /* 0x0000000400007213 */ /* 0x000fcc0000000000 */
[----:B------:R2:W3:Y:S08]  /*0110*/  F2I.FTZ.U32.TRUNC.NTZ R9, R8 ;  /* 0x0000000800097305 */ /* 0x0004f0000021f000 */
[----:B0-----:R-:W0:Y:S01]  /*0120*/  MUFU.RCP R10, R10 ;  /* 0x0000000a000a7308 */ /* 0x001e220000001000 */
[----:B--2---:R-:W-:Y:S02]  /*0130*/  IMAD.MOV.U32 R8, RZ, RZ, RZ ;  /* 0x000000ffff087224 */ /* 0x004fe400078e00ff */
[----:B---3--:R-:W-:-:S04]  /*0140*/  IMAD.MOV R5, RZ, RZ, -R9 ;  /* 0x000000ffff057224 */ /* 0x008fc800078e0a09 */
[----:B------:R-:W-:-:S04]  /*0150*/  IMAD R5, R5, R2, RZ ;  /* 0x0000000205057224 */ /* 0x000fc800078e02ff */
[----:B------:R-:W-:-:S04]  /*0160*/  IMAD.HI.U32 R9, R9, R5, R8 ;  /* 0x0000000509097227 */ /* 0x000fc800078e0008 */
[----:B------:R-:W-:Y:S02]  /*0170*/  IMAD.MOV.U32 R5, RZ, RZ, R0 ;  /* 0x000000ffff057224 */ /* 0x000fe400078e0000 */
[----:B0-----:R-:W-:Y:S02]  /*0180*/  VIADD R8, R10, 0xffffffe ;  /* 0x0ffffffe0a087836 */ /* 0x001fe40000000000 */
[----:B------:R-:W-:Y:S02]  /*0190*/  IMAD.HI.U32 R0, R9, R5, RZ ;  /* 0x0000000509007227 */ /* 0x000fe400078e00ff */
[----:B------:R0:W2:Y:S02]  /*01a0*/  F2I.FTZ.U32.TRUNC.NTZ R9, R8 ;  /* 0x0000000800097305 */ /* 0x0000a4000021f000 */
[----:B------:R-:W-:-:S04]  /*01b0*/  IMAD.MOV R6, RZ, RZ, -R0 ;  /* 0x000000ffff067224 */ /* 0x000fc800078e0a00 */
[----:B------:R-:W-:Y:S01]  /*01c0*/  IMAD R5, R2, R6, R5 ;  /* 0x0000000602057224 */ /* 0x000fe200078e0205 */
[----:B------:R-:W-:Y:S01]  /*01d0*/  LOP3.LUT R6, R4, R3, RZ, 0x3c, !PT ;  /* 0x0000000304067212 */ /* 0x000fe200078e3cff */
[----:B0-----:R-:W-:-:S03]  /*01e0*/  IMAD.MOV.U32 R8, RZ, RZ, RZ ;  /* 0x000000ffff087224 */ /* 0x001fc600078e00ff */
[----:B------:R-:W-:Y:S02]  /*01f0*/  ISETP.GT.U32.AND P1, PT, R2, R5, PT ;  /* 0x000000050200720c */ /* 0x000fe40003f24070 */
[----:B------:R-:W-:Y:S01]  /*0200*/  ISETP.GE.AND P2, PT, R6, RZ, PT ;  /* 0x000000ff0600720c */ /* 0x000fe20003f46270 */
[----:B--2---:R-:W-:-:S04]  /*0210*/  IMAD.MOV R6, RZ, RZ, -R9 ;  /* 0x000000ffff067224 */ /* 0x004fc800078e0a09 */
[----:B------:R-:W-:-:S04]  /*0220*/  IMAD R15, R6, R13, RZ ;  /* 0x0000000d060f7224 */ /* 0x000fc800078e02ff */
[----:B------:R-:W-:-:S04]  /*0230*/  IMAD.HI.U32 R8, R9, R15, R8 ;  /* 0x0000000f09087227 */ /* 0x000fc800078e0008 */
[----:B------:R-:W-:Y:S02]  /*0240*/  @!P1 IMAD.IADD R5, R5, 0x1, -R2 ;  /* 0x0000000105059824 */ /* 0x000fe400078e0a02 */
[----:B------:R-:W-:-:S03]  /*0250*/  @!P1 VIADD R0, R0, 0x1 ;  /* 0x0000000100009836 */ /* 0x000fc60000000000 */
[----:B------:R-:W-:-:S13]  /*0260*/  ISETP.GE.U32.AND P0, PT, R5, R2, PT ;  /* 0x000000020500720c */ /* 0x000fda0003f06070 */
[----:B------:R-:W-:Y:S01]  /*0270*/  @P0 VIADD R0, R0, 0x1 ;  /* 0x0000000100000836 */ /* 0x000fe20000000000 */
[----:B------:R-:W-:-:S03]  /*0280*/  ISETP.NE.AND P0, PT, R3, RZ, PT ;  /* 0x000000ff0300720c */ /* 0x000fc60003f05270 */
[----:B------:R-:W-:-:S05]  /*0290*/  @!P2 IMAD.MOV R0, RZ, RZ, -R0 ;  /* 0x000000ffff00a224 */ /* 0x000fca00078e0a00 */
[----:B------:R-:W-:-:S04]  /*02a0*/  SEL R10, R11, R0, !P0 ;  /* 0x000000000b0a7207 */ /* 0x000fc80004000000 */
[----:B------:R-:W-:-:S05]  /*02b0*/  IABS R6, R10 ;  /* 0x0000000a00067213 */ /* 0x000fca0000000000 */
[----:B------:R-:W-:-:S04]  /*02c0*/  IMAD.HI.U32 R0, R8, R6, RZ ;  /* 0x0000000608007227 */ /* 0x000fc800078e00ff */
[----:B------:R-:W-:-:S04]  /*02d0*/  IMAD.MOV R8, RZ, RZ, -R0 ;  /* 0x000000ffff087224 */ /* 0x000fc800078e0a00 */
[----:B------:R-:W-:-:S05]  /*02e0*/  IMAD R6, R13, R8, R6 ;  /* 0x000000080d067224 */ /* 0x000fca00078e0206 */
[----:B------:R-:W-:-:S13]  /*02f0*/  ISETP.GT.U32.AND P3, PT, R13, R6, PT ;  /* 0x000000060d00720c */ /* 0x000fda0003f64070 */
[-C--:B------:R-:W-:Y:S01]  /*0300*/  @!P3 IADD3 R6, PT, PT, R6, -R13.reuse, RZ ;  /* 0x8000000d0606b210 */ /* 0x080fe20007ffe0ff */
[----:B------:R-:W-:Y:S01]  /*0310*/  @!P3 VIADD R0, R0, 0x1 ;  /* 0x000000010000b836 */ /* 0x000fe20000000000 */
[----:B------:R-:W-:Y:S02]  /*0320*/  ISETP.NE.AND P3, PT, R19, RZ, PT ;  /* 0x000000ff1300720c */ /* 0x000fe40003f65270 */
[----:B------:R-:W-:Y:S02]  /*0330*/  ISETP.GE.U32.AND P1, PT, R6, R13, PT ;  /* 0x0000000d0600720c */ /* 0x000fe40003f26070 */
[----:B------:R-:W-:-:S04]  /*0340*/  LOP3.LUT R6, R10, R19, RZ, 0x3c, !PT ;  /* 0x000000130a067212 */ /* 0x000fc800078e3cff */
[----:B------:R-:W-:-:S07]  /*0350*/  ISETP.GE.AND P2, PT, R6, RZ, PT ;  /* 0x000000ff0600720c */ /* 0x000fce0003f46270 */
[----:B------:R-:W-:-:S06]  /*0360*/  @P1 VIADD R0, R0, 0x1 ;  /* 0x0000000100001836 */ /* 0x000fcc0000000000 */
[----:B------:R-:W-:Y:S01]  /*0370*/  @!P2 IMAD.MOV R0, RZ, RZ, -R0 ;  /* 0x000000ffff00a224 */ /* 0x000fe200078e0a00 */
[----:B------:R-:W-:-:S04]  /*0380*/  @!P3 LOP3.LUT R0, RZ, R19, RZ, 0x33, !PT ;  /* 0x00000013ff00b212 */ /* 0x000fc800078e33ff */
[----:B-1----:R-:W-:-:S13]  /*0390*/  ISETP.GE.AND P1, PT, R0, UR4, PT ;  /* 0x0000000400007c0c */ /* 0x002fda000bf26270 */
[----:B------:R-:W-:Y:S05]  /*03a0*/  @P1 EXIT ;  /* 0x000000000000194d */ /* 0x000fea0003800000 */
[----:B------:R-:W0:Y:S01]  /*03b0*/  LDC.64 R8, c[0x0][0x3a0] ;  /* 0x0000e800ff087b82 */ /* 0x000e220000000a00 */
[----:B------:R-:W1:Y:S01]  /*03c0*/  LDCU.64 UR6, c[0x0][0x358] ;  /* 0x00006b00ff0677ac */ /* 0x000e620008000a00 */
[----:B------:R-:W-:Y:S01]  /*03d0*/  IMAD.MOV R6, RZ, RZ, -R0 ;  /* 0x000000ffff067224 */ /* 0x000fe200078e0a00 */
[----:B------:R-:W2:Y:S03]  /*03e0*/  LDCU UR4, c[0x0][0x3b8] ;  /* 0x00007700ff0477ac */ /* 0x000ea60008000800 */
[----:B------:R-:W-:-:S04]  /*03f0*/  IMAD R6, R19, R6, R10 ;  /* 0x0000000613067224 */ /* 0x000fc800078e020a */
[----:B------:R-:W-:-:S04]  /*0400*/  IMAD R13, R0, R19, R6 ;  /* 0x00000013000d7224 */ /* 0x000fc800078e0206 */
[----:B0-----:R-:W-:-:S05]  /*0410*/  IMAD.WIDE R8, R13, 0x4, R8 ;  /* 0x000000040d087825 */ /* 0x001fca00078e0208 */
[----:B-1----:R-:W2:Y:S02]  /*0420*/  LDG.E.CONSTANT R18, desc[UR6][R8.64] ;  /* 0x0000000608127981 */ /* 0x002ea4000c1e9900 */
[----:B--2---:R-:W-:-:S13]  /*0430*/  ISETP.GE.U32.AND P1, PT, R18, UR4, PT ;  /* 0x0000000412007c0c */ /* 0x004fda000bf26070 */
[----:B------:R-:W-:Y:S05]  /*0440*/  @P1 EXIT ;  /* 0x000000000000194d */ /* 0x000fea0003800000 */
[----:B------:R-:W0:Y:S01]  /*0450*/  LDC R21, c[0x0][0x3c0] ;  /* 0x0000f000ff157b82 */ /* 0x000e220000000800 */
[----:B------:R-:W-:Y:S01]  /*0460*/  ISETP.GE.AND P2, PT, R4, RZ, PT ;  /* 0x000000ff0400720c */ /* 0x000fe20003f46270 */
[----:B------:R-:W1:Y:S01]  /*0470*/  LDCU.S8 UR4, c[0x0][0x3c5] ;  /* 0x000078a0ff0477ac */ /* 0x000e620008000200 */
[-C--:B------:R-:W-:Y:S01]  /*0480*/  ISETP.GT.U32.AND P1, PT, R2, R5.reuse, PT ;  /* 0x000000050200720c */ /* 0x080fe20003f24070 */
[----:B------:R-:W-:Y:S01]  /*0490*/  IMAD.IADD R2, R5, 0x1, -R2 ;  /* 0x0000000105027824 */ /* 0x000fe200078e0a02 */
[----:B------:R-:W-:Y:S02]  /*04a0*/  SHF.R.S32.HI R23, RZ, 0x1f, R3 ;  /* 0x0000001fff177819 */ /* 0x000fe40000011403 */
[----:B------:R-:W-:Y:S02]  /*04b0*/  LOP3.LUT R27, R7, 0x1f, RZ, 0xc0, !PT ;  /* 0x0000001f071b7812 */ /* 0x000fe400078ec0ff */
[----:B------:R-:W-:Y:S01]  /*04c0*/  SEL R2, R2, R5, !P1 ;  /* 0x0000000502027207 */ /* 0x000fe20004800000 */
[----:B------:R-:W-:-:S04]  /*04d0*/  IMAD.MOV.U32 R5, RZ, RZ, RZ ;  /* 0x000000ffff057224 */ /* 0x000fc800078e00ff */
[----:B------:R-:W-:-:S05]  /*04e0*/  @!P2 IMAD.MOV R2, RZ, RZ, -R2 ;  /* 0x000000ffff02a224 */ /* 0x000fca00078e0a02 */
[----:B------:R-:W-:Y:S01]  /*04f0*/  SEL R4, R11, R2, !P0 ;  /* 0x000000020b047207 */ /* 0x000fe20004000000 */
[----:B-1----:R-:W-:Y:S01]  /*0500*/  UISETP.NE.AND UP0, UPT, UR4, URZ, UPT ;  /* 0x000000ff0400728c */ /* 0x002fe2000bf05270 */
[C---:B0-----:R-:W-:Y:S01]  /*0510*/  VIADD R9, R21.reuse, 0x1f ;  /* 0x0000001f15097836 */ /* 0x041fe20000000000 */
[----:B------:R-:W-:Y:S02]  /*0520*/  LEA.HI R8, R21, R21, RZ, 0x1 ;  /* 0x0000001515087211 */ /* 0x000fe400078f08ff */
[C---:B------:R-:W-:Y:S02]  /*0530*/  IMAD.WIDE.U32 R2, R18.reuse, R3, R4 ;  /* 0x0000000312027225 */ /* 0x040fe400078e0004 */
[----:B------:R-:W-:Y:S02]  /*0540*/  SHF.R.S32.HI R10, RZ, 0x1f, R9 ;  /* 0x0000001fff0a7819 */ /* 0x000fe40000011409 */
[----:B------:R-:W-:Y:S01]  /*0550*/  IMAD R18, R18, R23, R3 ;  /* 0x0000001712127224 */ /* 0x000fe200078e0203 */
[----:B------:R-:W-:-:S02]  /*0560*/  SHF.R.S32.HI R11, RZ, 0x1, R8 ;  /* 0x00000001ff0b7819 */ /* 0x000fc40000011408 */
[----:B------:R-:W-:Y:S02]  /*0570*/  LEA.HI R10, R10, R9, RZ, 0x5 ;  /* 0x000000090a0a7211 */ /* 0x000fe400078f28ff */
[----:B------:R-:W-:Y:S01]  /*0580*/  SHF.R.S32.HI R13, RZ, 0x1f, R11 ;  /* 0x0000001fff0d7819 */ /* 0x000fe2000001140b */
[----:B------:R-:W-:Y:S01]  /*0590*/  IMAD R8, R18, R11, RZ ;  /* 0x0000000b12087224 */ /* 0x000fe200078e02ff */
[----:B------:R-:W-:-:S03]  /*05a0*/  SHF.R.S32.HI R9, RZ, 0x5, R10 ;  /* 0x00000005ff097819 */ /* 0x000fc6000001140a */
[----:B------:R-:W-:Y:S01]  /*05b0*/  IMAD R13, R13, R2, R8 ;  /* 0x000000020d0d7224 */ /* 0x000fe200078e0208 */
[----:B------:R-:W-:Y:S01]  /*05c0*/  SHF.R.S32.HI R15, RZ, 0x1f, R9 ;  /* 0x0000001fff0f7819 */ /* 0x000fe20000011409 */
[-C--:B------:R-:W-:Y:S02]  /*05d0*/  IMAD R10, R18, R9.reuse, RZ ;  /* 0x00000009120a7224 */ /* 0x080fe400078e02ff */
[----:B------:R-:W-:-:S04]  /*05e0*/  IMAD.WIDE.U32 R8, R2, R9, RZ ;  /* 0x0000000902087225 */ /* 0x000fc800078e00ff */
[----:B------:R-:W-:Y:S02]  /*05f0*/  IMAD R17, R15, R2, R10 ;  /* 0x000000020f117224 */ /* 0x000fe400078e020a */
[----:B------:R-:W-:-:S04]  /*0600*/  IMAD.WIDE.U32 R10, R2, R11, RZ ;  /* 0x0000000b020a7225 */ /* 0x000fc800078e00ff */
[----:B------:R-:W-:Y:S02]  /*0610*/  IMAD.IADD R15, R11, 0x1, R13 ;  /* 0x000000010b0f7824 */ /* 0x000fe400078e020d */
[----:B------:R-:W-:Y:S01]  /*0620*/  IMAD.IADD R12, R9, 0x1, R17 ;  /* 0x00000001090c7824 */ /* 0x000fe200078e0211 */
[----:B------:R-:W-:Y:S06]  /*0630*/  BRA.U !UP0, `(.L_x_0) ;  /* 0x0000000108247547 */ /* 0x000fec000b800000 */
[--C-:B------:R-:W-:Y:S02]  /*0640*/  SHF.R.S32.HI R7, RZ, 0x1f, R6.reuse ;  /* 0x0000001fff077819 */ /* 0x100fe40000011406 */
[----:B------:R-:W-:Y:S01]  /*0650*/  SHF.R.S32.HI R13, RZ, 0x1f, R21 ;  /* 0x0000001fff0d7819 */ /* 0x000fe20000011415 */
[----:B------:R-:W-:-:S04]  /*0660*/  IMAD.WIDE R24, R0, R19, R6 ;  /* 0x0000001300187225 */ /* 0x000fc800078e0206 */
[-C--:B------:R-:W-:Y:S02]  /*0670*/  IMAD R20, R25, R21.reuse, RZ ;  /* 0x0000001519147224 */ /* 0x080fe400078e02ff */
[----:B------:R-:W-:-:S04]  /*0680*/  IMAD.WIDE.U32 R16, R24, R21, RZ ;  /* 0x0000001518107225 */ /* 0x000fc800078e00ff */
[----:B------:R-:W-:Y:S02]  /*0690*/  IMAD R13, R24, R13, R20 ;  /* 0x0000000d180d7224 */ /* 0x000fe400078e0214 */
[----:B------:R-:W-:-:S03]  /*06a0*/  IMAD.MOV.U32 R20, RZ, RZ, R16 ;  /* 0x000000ffff147224 */ /* 0x000fc600078e0010 */
[----:B------:R-:W-:Y:S01]  /*06b0*/  IADD3 R25, PT, PT, R17, R13, RZ ;  /* 0x0000000d11197210 */ /* 0x000fe20007ffe0ff */
[----:B------:R-:W-:Y:S06]  /*06c0*/  BRA `(.L_x_1) ;  /* 0x0000000000087947 */ /* 0x000fec0003800000 */
.L_x_0:
[----:B------:R-:W-:-:S04]  /*06d0*/  IMAD.WIDE R24, R0, R21, RZ ;  /* 0x0000001500187225 */ /* 0x000fc800078e02ff */
[----:B------:R-:W-:-:S07]  /*06e0*/  IMAD.MOV.U32 R20, RZ, RZ, R24 ;  /* 0x000000ffff147224 */ /* 0x000fce00078e0018 */
.L_x_1:
[----:B------:R-:W-:Y:S01]  /*06f0*/  ISETP.GE.AND P0, PT, R21, 0x80, PT ;  /* 0x000000801500780c */ /* 0x000fe20003f06270 */
[----:B------:R-:W-:Y:S01]  /*0700*/  IMAD.MOV.U32 R22, RZ, RZ, RZ ;  /* 0x000000ffff167224 */ /* 0x000fe200078e00ff */
[----:B------:R-:W-:-:S04]  /*0710*/  SHF.R.S32.HI R16, RZ, 0x1f, R21 ;  /* 0x0000001fff107819 */ /* 0x000fc80000011415 */
[----:B------:R-:W-:-:S04]  /*0720*/  LEA.HI R13, R16, R21, RZ, 0x7 ;  /* 0x00000015100d7211 */ /* 0x000fc800078f38ff */
[----:B------:R-:W-:-:S03]  /*0730*/  LOP3.LUT R13, R13, 0xffffff80, RZ, 0xc0, !PT ;  /* 0xffffff800d0d7812 */ /* 0x000fc600078ec0ff */
[----:B------:R-:W-:Y:S05]  /*0740*/  @!P0 BRA `(.L_x_2) ;  /* 0x0000000400388947 */ /* 0x000fea0003800000 */
[----:B------:R-:W0:Y:S01]  /*0750*/  LDCU.64 UR4, c[0x0][0x390] ;  /* 0x00007200ff0477ac */ /* 0x000e220008000a00 */
[C---:B------:R-:W-:Y:S01]  /*0760*/  SHF.L.U64.HI R17, R20.reuse, 0x1, R25 ;  /* 0x0000000114117819 */ /* 0x040fe20000010219 */
[----:B------:R-:W-:Y:S01]  /*0770*/  IMAD.SHL.U32 R16, R20, 0x2, RZ ;  /* 0x0000000214107824 */ /* 0x000fe200078e00ff */
[C---:B------:R-:W-:Y:S01]  /*0780*/  SHF.R.U64 R9, R27.reuse, 0x3, RZ ;  /* 0x000000031b097819 */ /* 0x040fe200000012ff */
[----:B------:R-:W1:Y:S01]  /*0790*/  LDCU.128 UR8, c[0x0][0x380] ;  /* 0x00007000ff0877ac */ /* 0x000e620008000c00 */
[----:B------:R-:W-:Y:S02]  /*07a0*/  IMAD.MOV.U32 R14, RZ, RZ, R10 ;  /* 0x000000ffff0e7224 */ /* 0x000fe400078e000a */
[----:B------:R-:W-:-:S04]  /*07b0*/  IMAD.WIDE.U32 R10, R27, 0x8, R16 ;  /* 0x000000081b0a7825 */ /* 0x000fc800078e0010 */
[----:B------:R-:W-:-:S04]  /*07c0*/  IMAD.WIDE.U32 R14, R27, 0x2, R14 ;  /* 0x000000021b0e7825 */ /* 0x000fc800078e000e */
[----:B------:R-:W-:Y:S01]  /*07d0*/  IMAD.MOV.U32 R22, RZ, RZ, RZ ;  /* 0x000000ffff167224 */ /* 0x000fe200078e00ff */
[----:B0-----:R-:W-:Y:S01]  /*07e0*/  IADD3 R16, P0, P1, R9, UR4, R8 ;  /* 0x0000000409107c10 */ /* 0x001fe2000f91e008 */
[----:B------:R-:W-:Y:S01]  /*07f0*/  UMOV UR4, URZ ;  /* 0x000000ff00047c82 */ /* 0x000fe20008000000 */
[----:B-1----:R-:W-:Y:S02]  /*0800*/  IADD3 R14, P2, PT, R14, UR10, RZ ;  /* 0x0000000a0e0e7c10 */ /* 0x002fe4000ff5e0ff */
[----:B------:R-:W-:Y:S02]  /*0810*/  IADD3 R8, P3, PT, R10, UR8, RZ ;  /* 0x000000080a087c10 */ /* 0x000fe4000ff7e0ff */
[----:B------:R-:W-:Y:S02]  /*0820*/  IADD3.X R17, PT, PT, RZ, UR5, R12, P0, P1 ;  /* 0x00000005ff117c10 */ /* 0x000fe400087e240c */
[----:B------:R-:W-:Y:S02]  /*0830*/  IADD3.X R15, PT, PT, R15, UR11, RZ, P2, !PT ;  /* 0x0000000b0f0f7c10 */ /* 0x000fe400097fe4ff */
[----:B------:R-:W-:-:S07]  /*0840*/  IADD3.X R9, PT, PT, R11, UR9, RZ, P3, !PT ;  /* 0x000000090b097c10 */ /* 0x000fce0009ffe4ff */
.L_x_3:
[----:B------:R-:W2:Y:S04]  /*0850*/  LDG.E.U16.CONSTANT R11, desc[UR6][R14.64] ;  /* 0x000000060e0b7981 */ /* 0x000ea8000c1e9500 */
[----:B------:R0:W3:Y:S04]  /*0860*/  LDG.E.U8.CONSTANT R26, desc[UR6][R16.64] ;  /* 0x00000006101a7981 */ /* 0x0000e8000c1e9100 */
[----:B------:R-:W4:Y:S04]  /*0870*/  LDG.E.CONSTANT R12, desc[UR6][R8.64] ;  /* 0x00000006080c7981 */ /* 0x000f28000c1e9900 */
[----:B------:R1:W5:Y:S01]  /*0880*/  LDG.E.CONSTANT R10, desc[UR6][R8.64+0x4] ;  /* 0x00000406080a7981 */ /* 0x000362000c1e9900 */
[----:B------:R-:W-:Y:S01]  /*0890*/  UIADD3 UR4, UPT, UPT, UR4, 0x80, URZ ;  /* 0x0000008004047890 */ /* 0x000fe2000fffe0ff */
[----:B0-----:R-:W-:-:S02]  /*08a0*/  IADD3 R16, P1, PT, R16, 0x4, RZ ;  /* 0x0000000410107810 */ /* 0x001fc40007f3e0ff */
[----:B------:R-:W-:-:S03]  /*08b0*/  IADD3 R14, P2, PT, R14, 0x40, RZ ;  /* 0x000000400e0e7810 */ /* 0x000fc60007f5e0ff */
[----:B------:R-:W-:Y:S02]  /*08c0*/  IMAD.X R17, RZ, RZ, R17, P1 ;  /* 0x000000ffff117224 */ /* 0x000fe400008e0611 */
[----:B------:R-:W-:Y:S01]  /*08d0*/  IMAD.X R15, RZ, RZ, R15, P2 ;  /* 0x000000ffff0f7224 */ /* 0x000fe200010e060f */
[----:B-1----:R-:W-:-:S05]  /*08e0*/  IADD3 R8, P3, PT, R8, 0x100, RZ ;  /* 0x0000010008087810 */ /* 0x002fca0007f7e0ff */
[----:B------:R-:W-:Y:S01]  /*08f0*/  IMAD.X R9, RZ, RZ, R9, P3 ;  /* 0x000000ffff097224 */ /* 0x000fe200018e0609 */
[----:B--2---:R-:W-:Y:S02]  /*0900*/  LOP3.LUT R24, R11, 0xf0, RZ, 0xc0, !PT ;  /* 0x000000f00b187812 */ /* 0x004fe400078ec0ff */
[----:B------:R-:W-:Y:S02]  /*0910*/  SHF.R.U32.HI R30, RZ, 0x6, R11 ;  /* 0x00000006ff1e7819 */ /* 0x000fe4000001160b */
[----:B------:R-:W-:Y:S02]  /*0920*/  SHF.R.U32.HI R24, RZ, 0x4, R24 ;  /* 0x00000004ff187819 */ /* 0x000fe40000011618 */
[----:B---3--:R-:W-:Y:S02]  /*0930*/  PRMT R26, R26, 0x8880, RZ ;  /* 0x000088801a1a7816 */ /* 0x008fe400000000ff */
[----:B------:R-:W-:Y:S01]  /*0940*/  LOP3.LUT R30, R30, 0x3c, RZ, 0xc0, !PT ;  /* 0x0000003c1e1e7812 */ /* 0x000fe200078ec0ff */
[----:B------:R-:W-:-:S02]  /*0950*/  IMAD.SHL.U32 R29, R24, 0x4, RZ ;  /* 0x00000004181d7824 */ /* 0x000fc400078e00ff */
[----:B------:R-:W-:-:S04]  /*0960*/  VIADD R24, R26, 0xffffffe5 ;  /* 0xffffffe51a187836 */ /* 0x000fc80000000000 */
[----:B------:R-:W0:Y:S01]  /*0970*/  LDC R29, c[0x3][R29] ;  /* 0x00c000001d1d7b82 */ /* 0x000e220000000800 */
[----:B------:R-:W-:Y:S01]  /*0980*/  ISETP.GE.U32.AND P0, PT, R24, 0x65, PT ;  /* 0x000000651800780c */ /* 0x000fe20003f06070 */
[----:B------:R-:W-:-:S05]  /*0990*/  VIADD R24, R26, 0x17d ;  /* 0x0000017d1a187836 */ /* 0x000fca0000000000 */
[----:B------:R-:W-:-:S07]  /*09a0*/  SHF.R.U32.HI R27, RZ, 0x2, R24 ;  /* 0x00000002ff1b7819 */ /* 0x000fce0000011618 */
[C---:B------:R-:W-:Y:S02]  /*09b0*/  @P0 IMAD R26, R27.reuse, 0x1fd, R24 ;  /* 0x000001fd1b1a0824 */ /* 0x040fe400078e0218 */
[----:B------:R-:W-:Y:S02]  /*09c0*/  IMAD.SHL.U32 R24, R27, 0x800000, RZ ;  /* 0x008000001b187824 */ /* 0x000fe400078e00ff */
[----:B------:R-:W-:-:S03]  /*09d0*/  IMAD.SHL.U32 R26, R26, 0x800000, RZ ;  /* 0x008000001a1a7824 */ /* 0x000fc600078e00ff */
[----:B------:R-:W-:Y:S02]  /*09e0*/  SEL R24, R24, 0x3f800000, P0 ;  /* 0x3f80000018187807 */ /* 0x000fe40000000000 */
[----:B------:R-:W-:Y:S01]  /*09f0*/  ISETP.LE.AND P0, PT, R13, UR4, PT ;  /* 0x000000040d007c0c */ /* 0x000fe2000bf03270 */
[----:B0-----:R-:W-:Y:S02]  /*0a00*/  FMUL R27, R26, R29 ;  /* 0x0000001d1a1b7220 */ /* 0x001fe40000400000 */
[----:B------:R-:W0:Y:S02]  /*0a10*/  LDC R29, c[0x3][R30] ;  /* 0x00c000001e1d7b82 */ /* 0x000e240000000800 */
[----:B------:R-:W-:-:S04]  /*0a20*/  FMUL R27, R24, R27 ;  /* 0x0000001b181b7220 */ /* 0x000fc80000400000 */
[----:B------:R-:W-:Y:S01]  /*0a30*/  FMUL R31, R24, R27 ;  /* 0x0000001b181f7220 */ /* 0x000fe20000400000 */
[C---:B----4-:R-:W-:Y:S01]  /*0a40*/  PRMT R27, R12.reuse, 0x7632, R27 ;  /* 0x000076320c1b7816 */ /* 0x050fe2000000001b */
[----:B------:R-:W-:Y:S02]  /*0a50*/  IMAD.U32 R12, R12, 0x10000, RZ ;  /* 0x000100000c0c7824 */ /* 0x000fe400078e00ff */
[----:B------:R-:W-:Y:S02]  /*0a60*/  FMUL R28, R24, R31 ;  /* 0x0000001f181c7220 */ /* 0x000fe40000400000 */
[----:B------:R-:W-:-:S04]  /*0a70*/  IMAD.U32 R27, R27, 0x10000, RZ ;  /* 0x000100001b1b7824 */ /* 0x000fc800078e00ff */
[----:B------:R-:W-:Y:S01]  /*0a80*/  FMUL R27, R27, R28 ;  /* 0x0000001c1b1b7220 */ /* 0x000fe20000400000 */
[----:B------:R-:W-:Y:S02]  /*0a90*/  SHF.L.U32 R28, R11, 0x2, RZ ;  /* 0x000000020b1c7819 */ /* 0x000fe400000006ff */
[----:B------:R-:W-:Y:S02]  /*0aa0*/  SHF.R.U32.HI R11, RZ, 0xc, R11 ;  /* 0x0000000cff0b7819 */ /* 0x000fe4000001160b */
[----:B------:R-:W-:-:S03]  /*0ab0*/  LOP3.LUT R32, R28, 0x3c, RZ, 0xc0, !PT ;  /* 0x0000003c1c207812 */ /* 0x000fc600078ec0ff */
[----:B------:R-:W-:Y:S02]  /*0ac0*/  IMAD.SHL.U32 R28, R11, 0x4, RZ ;  /* 0x000000040b1c7824 */ /* 0x000fe400078e00ff */
[----:B------:R-:W1:Y:S08]  /*0ad0*/  LDC R11, c[0x3][R32] ;  /* 0x00c00000200b7b82 */ /* 0x000e700000000800 */
[----:B------:R-:W2:Y:S01]  /*0ae0*/  LDC R31, c[0x3][R28] ;  /* 0x00c000001c1f7b82 */ /* 0x000ea20000000800 */
[----:B0-----:R-:W-:-:S04]  /*0af0*/  FMUL R29, R26, R29 ;  /* 0x0000001d1a1d7220 */ /* 0x001fc80000400000 */
[----:B------:R-:W-:-:S04]  /*0b00*/  FMUL R29, R24, R29 ;  /* 0x0000001d181d7220 */ /* 0x000fc80000400000 */
[----:B------:R-:W-:-:S04]  /*0b10*/  FMUL R29, R24, R29 ;  /* 0x0000001d181d7220 */ /* 0x000fc80000400000 */
[----:B------:R-:W-:Y:S01]  /*0b20*/  FMUL R29, R24, R29 ;  /* 0x0000001d181d7220 */ /* 0x000fe20000400000 */
[----:B-1----:R-:W-:-:S04]  /*0b30*/  FMUL R11, R11, R26 ;  /* 0x0000001a0b0b7220 */ /* 0x002fc80000400000 */
[----:B------:R-:W-:-:S04]  /*0b40*/  FMUL R11, R24, R11 ;  /* 0x0000000b180b7220 */ /* 0x000fc80000400000 */
[----:B------:R-:W-:Y:S01]  /*0b50*/  FMUL R11, R24, R11 ;  /* 0x0000000b180b7220 */ /* 0x000fe20000400000 */
[----:B--2---:R-:W-:-:S03]  /*0b60*/  FMUL R31, R26, R31 ;  /* 0x0000001f1a1f7220 */ /* 0x004fc60000400000 */
[C---:B------:R-:W-:Y:S01]  /*0b70*/  FMUL R11, R24.reuse, R11 ;  /* 0x0000000b180b7220 */ /* 0x040fe20000400000 */
[----:B------:R-:W-:-:S03]  /*0b80*/  FMUL R31, R24, R31 ;  /* 0x0000001f181f7220 */ /* 0x000fc60000400000 */
[----:B------:R-:W-:Y:S01]  /*0b90*/  FFMA R27, R12, R11, R27 ;  /* 0x0000000b0c1b7223 */ /* 0x000fe2000000001b */
[----:B-----5:R-:W-:Y:S01]  /*0ba0*/  PRMT R11, R10, 0x7632, R11 ;  /* 0x000076320a0b7816 */ /* 0x020fe2000000000b */
[----:B------:R-:W-:Y:S01]  /*0bb0*/  FMUL R31, R24, R31 ;  /* 0x0000001f181f7220 */ /* 0x000fe20000400000 */
[----:B------:R-:W-:-:S03]  /*0bc0*/  IMAD.U32 R10, R10, 0x10000, RZ ;  /* 0x000100000a0a7824 */ /* 0x000fc600078e00ff */
[----:B------:R-:W-:Y:S01]  /*0bd0*/  FMUL R24, R24, R31 ;  /* 0x0000001f18187220 */ /* 0x000fe20000400000 */
[----:B------:R-:W-:Y:S02]  /*0be0*/  IMAD.U32 R11, R11, 0x10000, RZ ;  /* 0x000100000b0b7824 */ /* 0x000fe400078e00ff */
[----:B------:R-:W-:-:S04]  /*0bf0*/  FFMA R10, R10, R29, R27 ;  /* 0x0000001d0a0a7223 */ /* 0x000fc8000000001b */
[----:B------:R-:W-:-:S04]  /*0c00*/  FFMA R11, R11, R24, R10 ;  /* 0x000000180b0b7223 */ /* 0x000fc8000000000a */
[----:B------:R-:W-:Y:S01]  /*0c10*/  FADD R22, R11, R22 ;  /* 0x000000160b167221 */ /* 0x000fe20000000000 */
[----:B------:R-:W-:Y:S06]  /*0c20*/  @!P0 BRA `(.L_x_3) ;  /* 0xfffffffc00088947 */ /* 0x000fec000383ffff */
.L_x_2:
[----:B------:R-:W0:Y:S01]  /*0c30*/  S2R R27, SR_TID.X ;  /* 0x00000000001b7919 */ /* 0x000e220000002100 */
[----:B------:R-:W-:Y:S01]  /*0c40*/  BSSY.RECONVERGENT B0, `(.L_x_4) ;  /* 0x00000da000007945 */ /* 0x000fe20003800200 */
[----:B0-----:R-:W-:-:S05]  /*0c50*/  LOP3.LUT R24, R27, 0x1f, RZ, 0xc0, !PT ;  /* 0x0000001f1b187812 */ /* 0x001fca00078ec0ff */
[----:B------:R-:W-:-:S05]  /*0c60*/  IMAD.IADD R26, R24, 0x1, R13 ;  /* 0x00000001181a7824 */ /* 0x000fca00078e020d */
[----:B------:R-:W-:-:S13]  /*0c70*/  ISETP.GE.AND P0, PT, R26, R21, PT ;  /* 0x000000151a00720c */ /* 0x000fda0003f06270 */
[----:B------:R-:W-:Y:S05]  /*0c80*/  @P0 BRA `(.L_x_5) ;  /* 0x0000000c00540947 */ /* 0x000fea0003800000 */
[C---:B------:R-:W-:Y:S01]  /*0c90*/  VIADD R11, R21.reuse, 0x1f ;  /* 0x0000001f150b7836 */ /* 0x040fe20000000000 */
[----:B------:R-:W-:Y:S01]  /*0ca0*/  LOP3.LUT R9, RZ, R24, RZ, 0x33, !PT ;  /* 0x00000018ff097212 */ /* 0x000fe200078e33ff */
[----:B------:R-:W0:Y:S01]  /*0cb0*/  LDCU.64 UR4, c[0x0][0x388] ;  /* 0x00007100ff0477ac */ /* 0x000e220008000a00 */
[----:B------:R-:W-:Y:S01]  /*0cc0*/  VIADDMNMX R8, R26, 0x20, R21, !PT ;  /* 0x000000201a087846 */ /* 0x000fe20007800115 */
[----:B------:R-:W-:Y:S01]  /*0cd0*/  BSSY.RECONVERGENT B1, `(.L_x_6) ;  /* 0x0000044000017945 */ /* 0x000fe20003800200 */
[----:B------:R-:W-:Y:S01]  /*0ce0*/  SHF.R.S32.HI R12, RZ, 0x1f, R11 ;  /* 0x0000001fff0c7819 */ /* 0x000fe2000001140b */
[----:B------:R-:W1:Y:S01]  /*0cf0*/  LDCU.64 UR8, c[0x0][0x390] ;  /* 0x00007200ff0877ac */ /* 0x000e620008000a00 */
[----:B------:R-:W-:Y:S02]  /*0d00*/  LEA.HI R10, R21, R21, RZ, 0x1 ;  /* 0x00000015150a7211 */ /* 0x000fe400078f08ff */
[----:B------:R-:W-:Y:S01]  /*0d10*/  LEA.HI R11, R12, R11, RZ, 0x5 ;  /* 0x0000000b0c0b7211 */ /* 0x000fe200078f28ff */
[----:B------:R-:W-:Y:S01]  /*0d20*/  IMAD.IADD R12, R8, 0x1, R9 ;  /* 0x00000001080c7824 */ /* 0x000fe200078e0209 */
[----:B------:R-:W-:-:S02]  /*0d30*/  SHF.R.S32.HI R17, RZ, 0x1, R10 ;  /* 0x00000001ff117819 */ /* 0x000fc4000001140a */
[----:B------:R-:W-:Y:S01]  /*0d40*/  SHF.R.S32.HI R31, RZ, 0x5, R11 ;  /* 0x00000005ff1f7819 */ /* 0x000fe2000001140b */
[C---:B------:R-:W-:Y:S01]  /*0d50*/  IMAD.IADD R13, R12.reuse, 0x1, -R13 ;  /* 0x000000010c0d7824 */ /* 0x040fe200078e0a0d */
[----:B------:R-:W-:Y:S01]  /*0d60*/  LOP3.LUT R8, R12, 0x60, RZ, 0xc0, !PT ;  /* 0x000000600c087812 */ /* 0x000fe200078ec0ff */
[C---:B------:R-:W-:Y:S01]  /*0d70*/  IMAD R9, R18.reuse, R17, RZ ;  /* 0x0000001112097224 */ /* 0x040fe200078e02ff */
[----:B------:R-:W-:Y:S01]  /*0d80*/  SHF.R.S32.HI R15, RZ, 0x1f, R17 ;  /* 0x0000001fff0f7819 */ /* 0x000fe20000011411 */
[----:B------:R-:W-:Y:S01]  /*0d90*/  IMAD R11, R18, R31, RZ ;  /* 0x0000001f120b7224 */ /* 0x000fe200078e02ff */
[----:B------:R-:W-:Y:S02]  /*0da0*/  ISETP.NE.AND P1, PT, R8, 0x60, PT ;  /* 0x000000600800780c */ /* 0x000fe40003f25270 */
[----:B------:R-:W-:Y:S01]  /*0db0*/  SHF.R.S32.HI R29, RZ, 0x1f, R31 ;  /* 0x0000001fff1d7819 */ /* 0x000fe2000001141f */
[-C--:B------:R-:W-:Y:S01]  /*0dc0*/  IMAD R15, R15, R2.reuse, R9 ;  /* 0x000000020f0f7224 */ /* 0x080fe200078e0209 */
[----:B------:R-:W-:Y:S01]  /*0dd0*/  ISETP.GE.U32.AND P0, PT, R13, 0x60, PT ;  /* 0x000000600d00780c */ /* 0x000fe20003f06070 */
[----:B0-----:R-:W-:Y:S01]  /*0de0*/  IMAD.WIDE.U32 R8, R17, R2, UR4 ;  /* 0x0000000411087e25 */ /* 0x001fe2000f8e0002 */
[----:B------:R-:W-:-:S02]  /*0df0*/  LOP3.LUT R27, R27, 0x1, RZ, 0xc0, !PT ;  /* 0x000000011b1b7812 */ /* 0x000fc400078ec0ff */
[----:B------:R-:W-:Y:S01]  /*0e00*/  LEA.HI R30, R12, 0x1, RZ, 0x1b ;  /* 0x000000010c1e7811 */ /* 0x000fe200078fd8ff */
[-C--:B------:R-:W-:Y:S01]  /*0e10*/  IMAD R29, R29, R2.reuse, R11 ;  /* 0x000000021d1d7224 */ /* 0x080fe200078e020b */
[----:B------:R-:W-:Y:S01]  /*0e20*/  IADD3 R28, PT, PT, R15, R9, RZ ;  /* 0x000000090f1c7210 */ /* 0x000fe20007ffe0ff */
[----:B-1----:R-:W-:-:S04]  /*0e30*/  IMAD.WIDE.U32 R10, R31, R2, UR8 ;  /* 0x000000081f0a7e25 */ /* 0x002fc8000f8e0002 */
[----:B------:R-:W-:Y:S01]  /*0e40*/  IMAD.IADD R29, R29, 0x1, R11 ;  /* 0x000000011d1d7824 */ /* 0x000fe200078e020b */
[----:B------:R-:W-:Y:S06]  /*0e50*/  @!P1 BRA `(.L_x_7) ;  /* 0x0000000000ac9947 */ /* 0x000fec0003800000 */
[----:B------:R-:W0:Y:S01]  /*0e60*/  LDCU.64 UR4, c[0x0][0x380] ;  /* 0x00007000ff0477ac */ /* 0x000e220008000a00 */
[----:B------:R-:W-:-:S05]  /*0e70*/  LOP3.LUT R30, R30, 0x3, RZ, 0xc0, !PT ;  /* 0x000000031e1e7812 */ /* 0x000fca00078ec0ff */
[----:B------:R-:W-:Y:S01]  /*0e80*/  IMAD.MOV R30, RZ, RZ, -R30 ;  /* 0x000000ffff1e7224 */ /* 0x000fe200078e0a1e */
[----:B0-----:R-:W-:-:S04]  /*0e90*/  LEA R12, P1, R20, UR4, 0x1 ;  /* 0x00000004140c7c11 */ /* 0x001fc8000f8208ff */
[----:B------:R-:W-:-:S09]  /*0ea0*/  LEA.HI.X R13, R20, UR5, R25, 0x1, P1 ;  /* 0x00000005140d7c11 */ /* 0x000fd200088f0c19 */
.L_x_8:
[----:B------:R-:W-:-:S04]  /*0eb0*/  LEA.HI R14, R26, R26, RZ, 0x1 ;  /* 0x0000001a1a0e7211 */ /* 0x000fc800078f08ff */
[----:B------:R-:W-:-:S04]  /*0ec0*/  SHF.R.S32.HI R15, RZ, 0x1, R14 ;  /* 0x00000001ff0f7819 */ /* 0x000fc8000001140e */
[----:B------:R-:W-:-:S04]  /*0ed0*/  IADD3 R14, P1, PT, R15, R8, RZ ;  /* 0x000000080f0e7210 */ /* 0x000fc80007f3e0ff */
[----:B------:R-:W-:-:S05]  /*0ee0*/  LEA.HI.X.SX32 R15, R15, R28, 0x1, P1 ;  /* 0x0000001c0f0f7211 */ /* 0x000fca00008f0eff */
[----:B------:R-:W2:Y:S01]  /*0ef0*/  LDG.E.U8.CONSTANT R14, desc[UR6][R14.64] ;  /* 0x000000060e0e7981 */ /* 0x000ea2000c1e9100 */
[----:B------:R-:W-:Y:S02]  /*0f00*/  ISETP.NE.AND P1, PT, R27, RZ, PT ;  /* 0x000000ff1b00720c */ /* 0x000fe40003f25270 */
[----:B------:R-:W-:-:S04]  /*0f10*/  SHF.R.S32.HI R17, RZ, 0x1f, R26 ;  /* 0x0000001fff117819 */ /* 0x000fc8000001141a */
[----:B------:R-:W-:-:S04]  /*0f20*/  LEA.HI R17, R17, R26, RZ, 0x5 ;  /* 0x0000001a11117211 */ /* 0x000fc800078f28ff */
[----:B------:R-:W-:Y:S02]  /*0f30*/  SHF.R.S32.HI R17, RZ, 0x5, R17 ;  /* 0x00000005ff117819 */ /* 0x000fe40000011411 */
[----:B--2---:R-:W-:-:S04]  /*0f40*/  LOP3.LUT R16, R14, 0xf0, RZ, 0xc0, !PT ;  /* 0x000000f00e107812 */ /* 0x004fc800078ec0ff */
[----:B------:R-:W-:Y:S02]  /*0f50*/  SHF.R.U32.HI R31, RZ, 0x4, R16 ;  /* 0x00000004ff1f7819 */ /* 0x000fe40000011610 */
[----:B------:R-:W-:Y:S02]  /*0f60*/  @!P1 LOP3.LUT R31, R14, 0xf, RZ, 0xc0, !PT ;  /* 0x0000000f0e1f9812 */ /* 0x000fe400078ec0ff */
[----:B------:R-:W-:-:S04]  /*0f70*/  IADD3 R16, P1, PT, R17, R10, RZ ;  /* 0x0000000a11107210 */ /* 0x000fc80007f3e0ff */
[----:B------:R-:W-:-:S05]  /*0f80*/  LEA.HI.X.SX32 R17, R17, R29, 0x1, P1 ;  /* 0x0000001d11117211 */ /* 0x000fca00008f0eff */
[----:B------:R-:W2:Y:S01]  /*0f90*/  LDG.E.U8.CONSTANT R16, desc[UR6][R16.64] ;  /* 0x0000000610107981 */ /* 0x000ea2000c1e9100 */
[----:B------:R-:W-:-:S06]  /*0fa0*/  IMAD.SHL.U32 R31, R31, 0x4, RZ ;  /* 0x000000041f1f7824 */ /* 0x000fcc00078e00ff */
[----:B------:R-:W0:Y:S01]  /*0fb0*/  LDC R31, c[0x3][R31] ;  /* 0x00c000001f1f7b82 */ /* 0x000e220000000800 */
[----:B--2---:R-:W-:-:S05]  /*0fc0*/  PRMT R14, R16, 0x8880, RZ ;  /* 0x00008880100e7816 */ /* 0x004fca00000000ff */
[----:B------:R-:W-:-:S05]  /*0fd0*/  VIADD R15, R14, 0xffffffe5 ;  /* 0xffffffe50e0f7836 */ /* 0x000fca0000000000 */
[----:B------:R-:W-:Y:S01]  /*0fe0*/  ISETP.GE.U32.AND P1, PT, R15, 0x65, PT ;  /* 0x000000650f00780c */ /* 0x000fe20003f26070 */
[----:B------:R-:W-:-:S05]  /*0ff0*/  VIADD R15, R14, 0x17d ;  /* 0x0000017d0e0f7836 */ /* 0x000fca0000000000 */
[----:B------:R-:W-:-:S07]  /*1000*/  SHF.R.U32.HI R32, RZ, 0x2, R15 ;  /* 0x00000002ff207819 */ /* 0x000fce000001160f */
[C---:B------:R-:W-:Y:S02]  /*1010*/  @P1 IMAD R14, R32.reuse, 0x1fd, R15 ;  /* 0x000001fd200e1824 */ /* 0x040fe400078e020f */
[----:B------:R-:W-:Y:S02]  /*1020*/  IMAD.SHL.U32 R32, R32, 0x800000, RZ ;  /* 0x0080000020207824 */ /* 0x000fe400078e00ff */
[----:B------:R-:W-:-:S03]  /*1030*/  IMAD.SHL.U32 R14, R14, 0x800000, RZ ;  /* 0x008000000e0e7824 */ /* 0x000fc600078e00ff */
[----:B------:R-:W-:Y:S01]  /*1040*/  SEL R32, R32, 0x3f800000, P1 ;  /* 0x3f80000020207807 */ /* 0x000fe20000800000 */
[----:B0-----:R-:W-:-:S04]  /*1050*/  FMUL R15, R31, R14 ;  /* 0x0000000e1f0f7220 */ /* 0x001fc80000400000 */
[----:B------:R-:W-:-:S04]  /*1060*/  FMUL R15, R32, R15 ;  /* 0x0000000f200f7220 */ /* 0x000fc80000400000 */
[----:B------:R-:W-:-:S04]  /*1070*/  FMUL R15, R32, R15 ;  /* 0x0000000f200f7220 */ /* 0x000fc80000400000 */
[----:B------:R-:W-:Y:S01]  /*1080*/  FMUL R32, R32, R15 ;  /* 0x0000000f20207220 */ /* 0x000fe20000400000 */
[----:B------:R-:W-:-:S06]  /*1090*/  IMAD.WIDE R14, R26, 0x2, R12 ;  /* 0x000000021a0e7825 */ /* 0x000fcc00078e020c */
[----:B------:R-:W2:Y:S01]  /*10a0*/  LDG.E.U16.CONSTANT R14, desc[UR6][R14.64] ;  /* 0x000000060e0e7981 */ /* 0x000ea2000c1e9500 */
[----:B------:R-:W-:Y:S02]  /*10b0*/  VIADD R30, R30, 0x1 ;  /* 0x000000011e1e7836 */ /* 0x000fe40000000000 */
[----:B------:R-:W-:-:S03]  /*10c0*/  VIADD R26, R26, 0x20 ;  /* 0x000000201a1a7836 */ /* 0x000fc60000000000 */
[----:B------:R-:W-:Y:S01]  /*10d0*/  ISETP.NE.AND P1, PT, R30, RZ, PT ;  /* 0x000000ff1e00720c */ /* 0x000fe20003f25270 */
[----:B--2---:R-:W-:-:S04]  /*10e0*/  IMAD.U32 R17, R14, 0x10000, RZ ;  /* 0x000100000e117824 */ /* 0x004fc800078e00ff */
[----:B------:R-:W-:-:S08]  /*10f0*/  FFMA R22, R17, R32, R22 ;  /* 0x0000002011167223 */ /* 0x000fd00000000016 */
[----:B------:R-:W-:Y:S05]  /*1100*/  @P1 BRA `(.L_x_8) ;  /* 0xfffffffc00681947 */ /* 0x000fea000383ffff */
.L_x_7:
[----:B------:R-:W-:Y:S05]  /*1110*/  BSYNC.RECONVERGENT B1 ;  /* 0x0000000000017941 */ /* 0x000fea0003800200 */
.L_x_6:
[----:B------:R-:W-:Y:S05]  /*1120*/  @!P0 BRA `(.L_x_5) ;  /* 0x00000008002c8947 */ /* 0x000fea0003800000 */
[----:B------:R-:W0:Y:S02]  /*1130*/  LDCU.64 UR4, c[0x0][0x380] ;  /* 0x00007000ff0477ac */ /* 0x000e240008000a00 */
[----:B0-----:R-:W-:-:S04]  /*1140*/  LEA R12, P0, R20, UR4, 0x1 ;  /* 0x00000004140c7c11 */ /* 0x001fc8000f8008ff */
[----:B------:R-:W-:-:S09]  /*1150*/  LEA.HI.X R13, R20, UR5, R25, 0x1, P0 ;  /* 0x00000005140d7c11 */ /* 0x000fd200080f0c19 */
.L_x_9:
[----:B------:R-:W-:-:S04]  /*1160*/  IADD3 R17, PT, PT, R26, 0x20, RZ ;  /* 0x000000201a117810 */ /* 0x000fc80007ffe0ff */
[----:B------:R-:W-:-:S04]  /*1170*/  LEA.HI R14, R17, R17, RZ, 0x1 ;  /* 0x00000011110e7211 */ /* 0x000fc800078f08ff */
[----:B------:R-:W-:-:S04]  /*1180*/  SHF.R.S32.HI R15, RZ, 0x1, R14 ;  /* 0x00000001ff0f7819 */ /* 0x000fc8000001140e */
[----:B------:R-:W-:-:S04]  /*1190*/  IADD3 R14, P0, PT, R15, R8, RZ ;  /* 0x000000080f0e7210 */ /* 0x000fc80007f1e0ff */
[----:B------:R-:W-:-:S05]  /*11a0*/  LEA.HI.X.SX32 R15, R15, R28, 0x1, P0 ;  /* 0x0000001c0f0f7211 */ /* 0x000fca00000f0eff */
[----:B------:R-:W2:Y:S01]  /*11b0*/  LDG.E.U8.CONSTANT R14, desc[UR6][R14.64] ;  /* 0x000000060e0e7981 */ /* 0x000ea2000c1e9100 */
[----:B------:R-:W-:-:S04]  /*11c0*/  SHF.R.S32.HI R16, RZ, 0x1f, R17 ;  /* 0x0000001fff107819 */ /* 0x000fc80000011411 */
[----:B------:R-:W-:-:S04]  /*11d0*/  LEA.HI R16, R16, R17, RZ, 0x5 ;  /* 0x0000001110107211 */ /* 0x000fc800078f28ff */
[----:B------:R-:W-:-:S04]  /*11e0*/  SHF.R.S32.HI R17, RZ, 0x5, R16 ;  /* 0x00000005ff117819 */ /* 0x000fc80000011410 */
[----:B------:R-:W-:-:S04]  /*11f0*/  IADD3 R16, P0, PT, R17, R10, RZ ;  /* 0x0000000a11107210 */ /* 0x000fc80007f1e0ff */
[----:B------:R-:W-:-:S05]  /*1200*/  LEA.HI.X.SX32 R17, R17, R29, 0x1, P0 ;  /* 0x0000001d11117211 */ /* 0x000fca00000f0eff */
[----:B------:R-:W3:Y:S01]  /*1210*/  LDG.E.U8.CONSTANT R16, desc[UR6][R16.64] ;  /* 0x0000000610107981 */ /* 0x000ee2000c1e9100 */
[----:B------:R-:W-:Y:S02]  /*1220*/  ISETP.NE.AND P0, PT, R27, RZ, PT ;  /* 0x000000ff1b00720c */ /* 0x000fe40003f05270 */
[----:B--2---:R-:W-:-:S04]  /*1230*/  LOP3.LUT R20, R14, 0xf0, RZ, 0xc0, !PT ;  /* 0x000000f00e147812 */ /* 0x004fc800078ec0ff */
[----:B------:R-:W-:-:S07]  /*1240*/  SHF.R.U32.HI R20, RZ, 0x4, R20 ;  /* 0x00000004ff147819 */ /* 0x000fce0000011614 */
[----:B------:R-:W-:-:S05]  /*1250*/  @!P0 LOP3.LUT R20, R14, 0xf, RZ, 0xc0, !PT ;  /* 0x0000000f0e148812 */ /* 0x000fca00078ec0ff */
[----:B------:R-:W-:-:S04]  /*1260*/  IMAD.SHL.U32 R30, R20, 0x4, RZ ;  /* 0x00000004141e7824 */ /* 0x000fc800078e00ff */
[----:B------:R-:W0:Y:S01]  /*1270*/  LDC R25, c[0x3][R30] ;  /* 0x00c000001e197b82 */ /* 0x000e220000000800 */
[----:B---3--:R-:W-:Y:S01]  /*1280*/  PRMT R14, R16, 0x8880, RZ ;  /* 0x00008880100e7816 */ /* 0x008fe200000000ff */
[----:B------:R-:W-:-:S04]  /*1290*/  VIADD R16, R26, 0x40 ;  /* 0x000000401a107836 */ /* 0x000fc80000000000 */
[----:B------:R-:W-:-:S05]  /*12a0*/  VIADD R15, R14, 0xffffffe5 ;  /* 0xffffffe50e0f7836 */ /* 0x000fca0000000000 */
[----:B------:R-:W-:Y:S01]  /*12b0*/  ISETP.GE.U32.AND P1, PT, R15, 0x65, PT ;  /* 0x000000650f00780c */ /* 0x000fe20003f26070 */
[----:B------:R-:W-:-:S05]  /*12c0*/  VIADD R15, R14, 0x17d ;  /* 0x0000017d0e0f7836 */ /* 0x000fca0000000000 */
[----:B------:R-:W-:-:S07]  /*12d0*/  SHF.R.U32.HI R20, RZ, 0x2, R15 ;  /* 0x00000002ff147819 */ /* 0x000fce000001160f */
[----:B------:R-:W-:Y:S01]  /*12e0*/  @P1 IMAD R14, R20, 0x1fd, R15 ;  /* 0x000001fd140e1824 */ /* 0x000fe200078e020f */
[----:B------:R-:W-:-:S03]  /*12f0*/  LEA.HI R15, R16, R16, RZ, 0x1 ;  /* 0x00000010100f7211 */ /* 0x000fc600078f08ff */
[----:B------:R-:W-:Y:S01]  /*1300*/  IMAD.SHL.U32 R14, R14, 0x800000, RZ ;  /* 0x008000000e0e7824 */ /* 0x000fe200078e00ff */
[----:B------:R-:W-:-:S03]  /*1310*/  SHF.R.S32.HI R15, RZ, 0x1, R15 ;  /* 0x00000001ff0f7819 */ /* 0x000fc6000001140f */
[----:B0-----:R-:W-:Y:S01]  /*1320*/  FMUL R25, R25, R14 ;  /* 0x0000000e19197220 */ /* 0x001fe20000400000 */
        /* <DEDUP_REMOVED lines=9> */
[----:B------:R-:W-:-:S05]  /*13c0*/  IMAD.SHL.U32 R20, R20, 0x800000, RZ ;  /* 0x0080000014147824 */ /* 0x000fca00078e00ff */
[----:B------:R-:W-:-:S05]  /*13d0*/  SEL R20, R20, 0x3f800000, P1 ;  /* 0x3f80000014147807 */ /* 0x000fca0000800000 */
[----:B------:R-:W-:-:S04]  /*13e0*/  FMUL R25, R20, R25 ;  /* 0x0000001914197220 */ /* 0x000fc80000400000 */
[----:B------:R-:W-:Y:S01]  /*13f0*/  FMUL R25, R20, R25 ;  /* 0x0000001914197220 */ /* 0x000fe20000400000 */
[----:B--2---:R-:W-:-:S04]  /*1400*/  LOP3.LUT R30, R14, 0xf0, RZ, 0xc0, !PT ;  /* 0x000000f00e1e7812 */ /* 0x004fc800078ec0ff */
[----:B------:R-:W-:Y:S02]  /*1410*/  SHF.R.U32.HI R30, RZ, 0x4, R30 ;  /* 0x00000004ff1e7819 */ /* 0x000fe4000001161e */
[----:B------:R-:W-:-:S05]  /*1420*/  @!P0 LOP3.LUT R30, R14, 0xf, RZ, 0xc0, !PT ;  /* 0x0000000f0e1e8812 */ /* 0x000fca00078ec0ff */
[----:B------:R-:W-:-:S04]  /*1430*/  IMAD.SHL.U32 R30, R30, 0x4, RZ ;  /* 0x000000041e1e7824 */ /* 0x000fc800078e00ff */
[----:B------:R-:W0:Y:S01]  /*1440*/  LDC R14, c[0x3][R30] ;  /* 0x00c000001e0e7b82 */ /* 0x000e220000000800 */
[----:B---3--:R-:W-:-:S05]  /*1450*/  PRMT R15, R16, 0x8880, RZ ;  /* 0x00008880100f7816 */ /* 0x008fca00000000ff */
[C---:B------:R-:W-:Y:S02]  /*1460*/  VIADD R16, R15.reuse, 0xffffffe5 ;  /* 0xffffffe50f107836 */ /* 0x040fe40000000000 */
[----:B------:R-:W-:-:S03]  /*1470*/  VIADD R17, R15, 0x17d ;  /* 0x0000017d0f117836 */ /* 0x000fc60000000000 */
[----:B------:R-:W-:Y:S01]  /*1480*/  ISETP.GE.U32.AND P1, PT, R16, 0x65, PT ;  /* 0x000000651000780c */ /* 0x000fe20003f26070 */
[----:B------:R-:W-:Y:S01]  /*1490*/  FMUL R16, R20, R25 ;  /* 0x0000001914107220 */ /* 0x000fe20000400000 */
[----:B------:R-:W-:-:S11]  /*14a0*/  SHF.R.U32.HI R20, RZ, 0x2, R17 ;  /* 0x00000002ff147819 */ /* 0x000fd60000011611 */
        /* <DEDUP_REMOVED lines=8> */
[----:B------:R-:W-:Y:S02]  /*1530*/  SHF.L.U32 R20, R20, 0x17, RZ ;  /* 0x0000001714147819 */ /* 0x000fe400000006ff */
[----:B------:R-:W-:Y:S02]  /*1540*/  SHF.R.S32.HI R25, RZ, 0x1f, R26 ;  /* 0x0000001fff197819 */ /* 0x000fe4000001141a */
[----:B------:R-:W-:Y:S02]  /*1550*/  SEL R20, R20, 0x3f800000, P1 ;  /* 0x3f80000014147807 */ /* 0x000fe40000800000 */
[----:B------:R-:W-:-:S03]  /*1560*/  LEA.HI R25, R25, R26, RZ, 0x5 ;  /* 0x0000001a19197211 */ /* 0x000fc600078f28ff */
[----:B------:R-:W-:Y:S01]  /*1570*/  FMUL R17, R20, R17 ;  /* 0x0000001114117220 */ /* 0x000fe20000400000 */
[----:B------:R-:W-:-:S03]  /*1580*/  SHF.R.S32.HI R25, RZ, 0x5, R25 ;  /* 0x00000005ff197819 */ /* 0x000fc60000011419 */
[----:B------:R-:W-:-:S04]  /*1590*/  FMUL R17, R20, R17 ;  /* 0x0000001114117220 */ /* 0x000fc80000400000 */
[----:B------:R-:W-:Y:S01]  /*15a0*/  FMUL R17, R20, R17 ;  /* 0x0000001114117220 */ /* 0x000fe20000400000 */
        /* <DEDUP_REMOVED lines=8> */
[----:B--2---:R-:W-:Y:S01]  /*1630*/  PRMT R20, R14, 0x8880, RZ ;  /* 0x000088800e147816 */ /* 0x004fe200000000ff */
[----:B------:R-:W-:-:S04]  /*1640*/  IMAD.WIDE R14, R26, 0x2, R12 ;  /* 0x000000021a0e7825 */ /* 0x000fc800078e020c */
[----:B------:R-:W-:-:S05]  /*1650*/  VIADD R25, R20, 0xffffffe5 ;  /* 0xffffffe514197836 */ /* 0x000fca0000000000 */
[----:B------:R-:W-:Y:S01]  /*1660*/  ISETP.GE.U32.AND P1, PT, R25, 0x65, PT ;  /* 0x000000651900780c */ /* 0x000fe20003f26070 */
[----:B------:R-:W-:-:S05]  /*1670*/  VIADD R25, R20, 0x17d ;  /* 0x0000017d14197836 */ /* 0x000fca0000000000 */
[----:B------:R-:W-:-:S07]  /*1680*/  SHF.R.U32.HI R32, RZ, 0x2, R25 ;  /* 0x00000002ff207819 */ /* 0x000fce0000011619 */
[C---:B------:R-:W-:Y:S02]  /*1690*/  @P1 IMAD R20, R32.reuse, 0x1fd, R25 ;  /* 0x000001fd20141824 */ /* 0x040fe400078e0219 */
[----:B------:R-:W-:Y:S02]  /*16a0*/  IMAD.SHL.U32 R32, R32, 0x800000, RZ ;  /* 0x0080000020207824 */ /* 0x000fe400078e00ff */
[----:B------:R-:W-:Y:S02]  /*16b0*/  IMAD.SHL.U32 R25, R20, 0x800000, RZ ;  /* 0x0080000014197824 */ /* 0x000fe400078e00ff */
[----:B------:R-:W2:Y:S01]  /*16c0*/  LDG.E.U16.CONSTANT R20, desc[UR6][R14.64] ;  /* 0x000000060e147981 */ /* 0x000ea2000c1e9500 */
[----:B------:R-:W-:Y:S01]  /*16d0*/  SEL R32, R32, 0x3f800000, P1 ;  /* 0x3f80000020207807 */ /* 0x000fe20000800000 */
[----:B0-----:R-:W-:-:S04]  /*16e0*/  FMUL R25, R30, R25 ;  /* 0x000000191e197220 */ /* 0x001fc80000400000 */
[----:B------:R-:W-:-:S04]  /*16f0*/  FMUL R25, R32, R25 ;  /* 0x0000001920197220 */ /* 0x000fc80000400000 */
[----:B------:R-:W-:-:S04]  /*1700*/  FMUL R25, R32, R25 ;  /* 0x0000001920197220 */ /* 0x000fc80000400000 */
[----:B------:R-:W-:Y:S01]  /*1710*/  FMUL R31, R32, R25 ;  /* 0x00000019201f7220 */ /* 0x000fe20000400000 */
[----:B--2---:R-:W-:Y:S02]  /*1720*/  IMAD.U32 R25, R20, 0x10000, RZ ;  /* 0x0001000014197824 */ /* 0x004fe400078e00ff */
[----:B------:R-:W2:Y:S02]  /*1730*/  LDG.E.U16.CONSTANT R20, desc[UR6][R14.64+0x40] ;  /* 0x000040060e147981 */ /* 0x000ea4000c1e9500 */
[----:B------:R-:W-:Y:S02]  /*1740*/  FFMA R25, R31, R25, R22 ;  /* 0x000000191f197223 */ /* 0x000fe40000000016 */
[----:B------:R-:W3:Y:S04]  /*1750*/  LDG.E.U16.CONSTANT R22, desc[UR6][R14.64+0x80] ;  /* 0x000080060e167981 */ /* 0x000ee8000c1e9500 */
[----:B------:R0:W4:Y:S01]  /*1760*/  LDG.E.U16.CONSTANT R14, desc[UR6][R14.64+0xc0] ;  /* 0x0000c0060e0e7981 */ /* 0x000122000c1e9500 */
[----:B--2---:R-:W-:-:S04]  /*1770*/  IMAD.U32 R20, R20, 0x10000, RZ ;  /* 0x0001000014147824 */ /* 0x004fc800078e00ff */
[----:B------:R-:W-:Y:S01]  /*1780*/  FFMA R16, R20, R16, R25 ;  /* 0x0000001014107223 */ /* 0x000fe20000000019 */
[----:B---3--:R-:W-:Y:S02]  /*1790*/  IMAD.U32 R25, R22, 0x10000, RZ ;  /* 0x0001000016197824 */ /* 0x008fe400078e00ff */
[----:B------:R-:W-:Y:S02]  /*17a0*/  VIADD R20, R26, 0x60 ;  /* 0x000000601a147836 */ /* 0x000fe40000000000 */
[----:B------:R-:W-:-:S03]  /*17b0*/  FFMA R22, R25, R17, R16 ;  /* 0x0000001119167223 */ /* 0x000fc60000000010 */
        /* <DEDUP_REMOVED lines=11> */
[----:B------:R-:W-:Y:S01]  /*1870*/  VIADD R26, R26, 0x80 ;  /* 0x000000801a1a7836 */ /* 0x000fe20000000000 */
[----:B--2---:R-:W-:-:S04]  /*1880*/  LOP3.LUT R20, R16, 0xf0, RZ, 0xc0, !PT ;  /* 0x000000f010147812 */ /* 0x004fc800078ec0ff */
[----:B------:R-:W-:Y:S02]  /*1890*/  SHF.R.U32.HI R20, RZ, 0x4, R20 ;  /* 0x00000004ff147819 */ /* 0x000fe40000011614 */
[----:B------:R-:W-:-:S05]  /*18a0*/  @!P0 LOP3.LUT R20, R16, 0xf, RZ, 0xc0, !PT ;  /* 0x0000000f10148812 */ /* 0x000fca00078ec0ff */
[----:B------:R-:W-:-:S06]  /*18b0*/  IMAD.SHL.U32 R20, R20, 0x4, RZ ;  /* 0x0000000414147824 */ /* 0x000fcc00078e00ff */
[----:B------:R-:W1:Y:S01]  /*18c0*/  LDC R20, c[0x3][R20] ;  /* 0x00c0000014147b82 */ /* 0x000e620000000800 */
[----:B---3--:R-:W-:-:S04]  /*18d0*/  PRMT R16, R30, 0x8880, RZ ;  /* 0x000088801e107816 */ /* 0x008fc800000000ff */
[----:B------:R-:W-:-:S04]  /*18e0*/  IADD3 R17, PT, PT, R16, -0x1b, RZ ;  /* 0xffffffe510117810 */ /* 0x000fc80007ffe0ff */
[----:B------:R-:W-:Y:S01]  /*18f0*/  ISETP.GE.U32.AND P0, PT, R17, 0x65, PT ;  /* 0x000000651100780c */ /* 0x000fe20003f06070 */
[----:B------:R-:W-:-:S05]  /*1900*/  VIADD R17, R16, 0x17d ;  /* 0x0000017d10117836 */ /* 0x000fca0000000000 */
[----:B------:R-:W-:-:S07]  /*1910*/  SHF.R.U32.HI R30, RZ, 0x2, R17 ;  /* 0x00000002ff1e7819 */ /* 0x000fce0000011611 */
[C---:B------:R-:W-:Y:S02]  /*1920*/  @P0 IMAD R16, R30.reuse, 0x1fd, R17 ;  /* 0x000001fd1e100824 */ /* 0x040fe400078e0211 */
[----:B------:R-:W-:Y:S02]  /*1930*/  IMAD.SHL.U32 R30, R30, 0x800000, RZ ;  /* 0x008000001e1e7824 */ /* 0x000fe400078e00ff */
[----:B0-----:R-:W-:-:S03]  /*1940*/  IMAD.SHL.U32 R15, R16, 0x800000, RZ ;  /* 0x00800000100f7824 */ /* 0x001fc600078e00ff */
[----:B------:R-:W-:Y:S02]  /*1950*/  SEL R30, R30, 0x3f800000, P0 ;  /* 0x3f8000001e1e7807 */ /* 0x000fe40000000000 */
[----:B------:R-:W-:Y:S01]  /*1960*/  ISETP.GE.AND P0, PT, R26, R21, PT ;  /* 0x000000151a00720c */ /* 0x000fe20003f06270 */
[----:B-1----:R-:W-:-:S04]  /*1970*/  FMUL R15, R20, R15 ;  /* 0x0000000f140f7220 */ /* 0x002fc80000400000 */
[----:B------:R-:W-:-:S04]  /*1980*/  FMUL R15, R30, R15 ;  /* 0x0000000f1e0f7220 */ /* 0x000fc80000400000 */
[----:B------:R-:W-:Y:S01]  /*1990*/  FMUL R17, R30, R15 ;  /* 0x0000000f1e117220 */ /* 0x000fe20000400000 */
[----:B----4-:R-:W-:-:S03]  /*19a0*/  IMAD.U32 R15, R14, 0x10000, RZ ;  /* 0x000100000e0f7824 */ /* 0x010fc600078e00ff */
[----:B------:R-:W-:-:S04]  /*19b0*/  FMUL R17, R30, R17 ;  /* 0x000000111e117220 */ /* 0x000fc80000400000 */
[----:B------:R-:W-:Y:S01]  /*19c0*/  FFMA R22, R15, R17, R22 ;  /* 0x000000110f167223 */ /* 0x000fe20000000016 */
[----:B------:R-:W-:Y:S06]  /*19d0*/  @!P0 BRA `(.L_x_9) ;  /* 0xfffffff400e08947 */ /* 0x000fec000383ffff */
.L_x_5:
[----:B------:R-:W-:Y:S05]  /*19e0*/  BSYNC.RECONVERGENT B0 ;  /* 0x0000000000007941 */ /* 0x000fea0003800200 */
.L_x_4:
[----:B------:R-:W0:Y:S01]  /*19f0*/  SHFL.DOWN PT, R9, R22, 0x10, 0x1f ;  /* 0x0a001f0016097f89 */ /* 0x000e2200000e0000 */
[----:B------:R-:W-:Y:S01]  /*1a00*/  ISETP.NE.AND P0, PT, R24, RZ, PT ;  /* 0x000000ff1800720c */ /* 0x000fe20003f05270 */
[----:B0-----:R-:W-:-:S05]  /*1a10*/  FADD R9, R9, R22 ;  /* 0x0000001609097221 */ /* 0x001fca0000000000 */
[----:B------:R-:W0:Y:S02]  /*1a20*/  SHFL.DOWN PT, R8, R9, 0x8, 0x1f ;  /* 0x09001f0009087f89 */ /* 0x000e2400000e0000 */
[----:B0-----:R-:W-:-:S05]  /*1a30*/  FADD R8, R9, R8 ;  /* 0x0000000809087221 */ /* 0x001fca0000000000 */
[----:B------:R-:W0:Y:S02]  /*1a40*/  SHFL.DOWN PT, R11, R8, 0x4, 0x1f ;  /* 0x08801f00080b7f89 */ /* 0x000e2400000e0000 */
[----:B0-----:R-:W-:-:S05]  /*1a50*/  FADD R11, R8, R11 ;  /* 0x0000000b080b7221 */ /* 0x001fca0000000000 */
[----:B------:R-:W0:Y:S02]  /*1a60*/  SHFL.DOWN PT, R10, R11, 0x2, 0x1f ;  /* 0x08401f000b0a7f89 */ /* 0x000e2400000e0000 */
[----:B0-----:R-:W-:-:S05]  /*1a70*/  FADD R10, R11, R10 ;  /* 0x0000000a0b0a7221 */ /* 0x001fca0000000000 */
[----:B------:R0:W1:Y:S01]  /*1a80*/  SHFL.DOWN PT, R13, R10, 0x1, 0x1f ;  /* 0x08201f000a0d7f89 */ /* 0x00006200000e0000 */
[----:B------:R-:W-:Y:S05]  /*1a90*/  @P0 EXIT ;  /* 0x000000000000094d */ /* 0x000fea0003800000 */
[----:B------:R-:W2:Y:S01]  /*1aa0*/  LDCU.U8 UR4, c[0x0][0x3c4] ;  /* 0x00007880ff0477ac */ /* 0x000ea20008000000 */
[----:B------:R-:W3:Y:S01]  /*1ab0*/  LDC.64 R8, c[0x0][0x398] ;  /* 0x0000e600ff087b82 */ /* 0x000ee20000000a00 */
[----:B------:R-:W4:Y:S01]  /*1ac0*/  LDCU UR8, c[0x0][0x3bc] ;  /* 0x00007780ff0877ac */ /* 0x000f220008000800 */
[----:B--2---:R-:W-:-:S06]  /*1ad0*/  UPRMT UR4, UR4, 0x8880, URZ ;  /* 0x0000888004047896 */ /* 0x004fcc00080000ff */
[----:B------:R-:W-:Y:S02]  /*1ae0*/  ISETP.NE.AND P0, PT, RZ, UR4, PT ;  /* 0x00000004ff007c0c */ /* 0x000fe4000bf05270 */
[----:B---3--:R-:W-:Y:S02]  /*1af0*/  ISETP.EQ.U32.AND P1, PT, R8, RZ, PT ;  /* 0x000000ff0800720c */ /* 0x008fe40003f22070 */
[----:B------:R-:W-:Y:S01]  /*1b00*/  SHF.R.S32.HI R7, RZ, 0x1f, R6 ;  /* 0x0000001fff077819 */ /* 0x000fe20000011406 */
[----:B------:R-:W2:Y:S01]  /*1b10*/  LDCU.64 UR4, c[0x0][0x3a8] ;  /* 0x00007500ff0477ac */ /* 0x000ea20008000a00 */
[----:B------:R-:W-:-:S13]  /*1b20*/  ISETP.EQ.OR.EX P0, PT, R9, RZ, !P0, P1 ;  /* 0x000000ff0900720c */ /* 0x000fda0004702710 */
[----:B------:R-:W-:-:S04]  /*1b30*/  @!P0 LEA R8, P1, R2, R8, 0x1 ;  /* 0x0000000802088211 */ /* 0x000fc800078208ff */
[----:B------:R-:W-:-:S05]  /*1b40*/  @!P0 LEA.HI.X R9, R2, R9, R18, 0x1, P1 ;  /* 0x0000000902098211 */ /* 0x000fca00008f0c12 */
[----:B------:R-:W3:Y:S01]  /*1b50*/  @!P0 LDG.E.U16.CONSTANT R8, desc[UR6][R8.64] ;  /* 0x0000000608088981 */ /* 0x000ee2000c1e9500 */
[----:B------:R-:W-:-:S04]  /*1b60*/  IMAD.WIDE R6, R0, R19, R6 ;  /* 0x0000001300067225 */ /* 0x000fc800078e0206 */
[----:B-1----:R-:W-:Y:S01]  /*1b70*/  FADD R13, R10, R13 ;  /* 0x0000000d0a0d7221 */ /* 0x002fe20000000000 */
[----:B----4-:R-:W-:Y:S02]  /*1b80*/  IMAD R5, R7, UR8, RZ ;  /* 0x0000000807057c24 */ /* 0x010fe4000f8e02ff */
[----:B------:R-:W-:Y:S02]  /*1b90*/  IMAD.MOV.U32 R2, RZ, RZ, R4 ;  /* 0x000000ffff027224 */ /* 0x000fe400078e0004 */
[----:B------:R-:W-:Y:S02]  /*1ba0*/  IMAD.MOV.U32 R3, RZ, RZ, RZ ;  /* 0x000000ffff037224 */ /* 0x000fe400078e00ff */
[C---:B------:R-:W-:Y:S02]  /*1bb0*/  IMAD R5, R6.reuse, R23, R5 ;  /* 0x0000001706057224 */ /* 0x040fe400078e0205 */
[----:B------:R-:W-:-:S04]  /*1bc0*/  IMAD.WIDE.U32 R2, R6, UR8, R2 ;  /* 0x0000000806027c25 */ /* 0x000fc8000f8e0002 */
[----:B------:R-:W-:Y:S02]  /*1bd0*/  IMAD.IADD R3, R3, 0x1, R5 ;  /* 0x0000000103037824 */ /* 0x000fe400078e0205 */
[----:B---3--:R-:W-:-:S04]  /*1be0*/  @!P0 IMAD.U32 R0, R8, 0x10000, RZ ;  /* 0x0001000008008824 */ /* 0x008fc800078e00ff */
[----:B------:R-:W-:Y:S01]  /*1bf0*/  @!P0 FADD R13, R13, R0 ;  /* 0x000000000d0d8221 */ /* 0x000fe20000000000 */
[----:B--2---:R-:W-:-:S04]  /*1c00*/  LEA R4, P0, R2, UR4, 0x1 ;  /* 0x0000000402047c11 */ /* 0x004fc8000f8008ff */
[----:B------:R-:W-:Y:S02]  /*1c10*/  F2FP.BF16.F32.PACK_AB R13, RZ, R13 ;  /* 0x0000000dff0d723e */ /* 0x000fe400000010ff */
[----:B------:R-:W-:-:S05]  /*1c20*/  LEA.HI.X R5, R2, UR5, R3, 0x1, P0 ;  /* 0x0000000502057c11 */ /* 0x000fca00080f0c03 */
[----:B------:R-:W-:Y:S01]  /*1c30*/  STG.E.U16 desc[UR6][R4.64], R13 ;  /* 0x0000000d04007986 */ /* 0x000fe2000c101506 */
[----:B------:R-:W-:Y:S05]  /*1c40*/  EXIT ;  /* 0x000000000000794d */ /* 0x000fea0003800000 */
.L_x_10:
[----:B------:R-:W-:-:S00]  /*1c50*/  BRA `(.L_x_10) ;  /* 0xfffffffc00fc7947 */ /* 0x000fc0000383ffff */
[----:B------:R-:W-:-:S00]  /*1c60*/  NOP ;  /* 0x0000000000007918 */ /* 0x000fc00000000000 */
        /* <DEDUP_REMOVED lines=9> */
.L_x_42:


//--------------------- .text._ZN10mxfp4_gemm14mxfp4_moe_gemmI6__halfEEvPKT_PKhS6_S4_PKjPS2_iiiiibb --------------------------
	.section	.text._ZN10mxfp4_gemm14mxfp4_moe_gemmI6__halfEEvPKT_PKhS6_S4_PKjPS2_iiiiibb,"ax",@progbits
	.align	128
        .global         _ZN10mxfp4_gemm14mxfp4_moe_gemmI6__halfEEvPKT_PKhS6_S4_PKjPS2_iiiiibb
        .type           _ZN10mxfp4_gemm14mxfp4_moe_gemmI6__halfEEvPKT_PKhS6_S4_PKjPS2_iiiiibb,@function
        .size           _ZN10mxfp4_gemm14mxfp4_moe_gemmI6__halfEEvPKT_PKhS6_S4_PKjPS2_iiiiibb,(.L_x_43 - _ZN10mxfp4_gemm14mxfp4_moe_gemmI6__halfEEvPKT_PKhS6_S4_PKjPS2_iiiiibb)
        .other          _ZN10mxfp4_gemm14mxfp4_moe_gemmI6__halfEEvPKT_PKhS6_S4_PKjPS2_iiiiibb,@"STO_CUDA_ENTRY STV_DEFAULT"
_ZN10mxfp4_gemm14mxfp4_moe_gemmI6__halfEEvPKT_PKhS6_S4_PKjPS2_iiiiibb:
.text._ZN10mxfp4_gemm14mxfp4_moe_gemmI6__halfEEvPKT_PKhS6_S4_PKjPS2_iiiiibb:
        /* <DEDUP_REMOVED lines=40> */
[----:B------:R-:W-:-:S04]  /*0280*/  ISETP.NE.AND P0, PT, R3, RZ, PT ;  /* 0x000000ff0300720c */ /* 0x000fc80003f05270 */
[----:B------:R-:W-:-:S04]  /*0290*/  @!P2 IADD3 R0, PT, PT, -R0, RZ, RZ ;  /* 0x000000ff0000a210 */ /* 0x000fc80007ffe1ff */
[----:B------:R-:W-:-:S04]  /*02a0*/  SEL R10, R11, R0, !P0 ;  /* 0x000000000b0a7207 */ /* 0x000fc80004000000 */
[----:B------:R-:W-:-:S05]  /*02b0*/  IABS R6, R10 ;  /* 0x0000000a00067213 */ /* 0x000fca0000000000 */
[----:B------:R-:W-:-:S04]  /*02c0*/  IMAD.HI.U32 R0, R8, R6, RZ ;  /* 0x0000000608007227 */ /* 0x000fc800078e00ff */
[----:B------:R-:W-:-:S04]  /*02d0*/  IMAD.MOV R8, RZ, RZ, -R0 ;  /* 0x000000ffff087224 */ /* 0x000fc800078e0a00 */
[----:B------:R-:W-:-:S05]  /*02e0*/  IMAD R6, R13, R8, R6 ;  /* 0x000000080d067224 */ /* 0x000fca00078e0206 */
[----:B------:R-:W-:-:S13]  /*02f0*/  ISETP.GT.U32.AND P3, PT, R13, R6, PT ;  /* 0x000000060d00720c */ /* 0x000fda0003f64070 */
[----:B------:R-:W-:Y:S02]  /*0300*/  @!P3 IMAD.IADD R6, R6, 0x1, -R13 ;  /* 0x000000010606b824 */ /* 0x000fe400078e0a0d */
        /* <DEDUP_REMOVED lines=32> */
[----:B0-----:R-:W-:-:S03]  /*0510*/  IADD3 R9, PT, PT, R21, 0x1f, RZ ;  /* 0x0000001f15097810 */ /* 0x001fc60007ffe0ff */
[C---:B------:R-:W-:Y:S01]  /*0520*/  IMAD.WIDE.U32 R2, R18.reuse, R3, R4 ;  /* 0x0000000312027225 */ /* 0x040fe200078e0004 */
[----:B------:R-:W-:Y:S02]  /*0530*/  LEA.HI R8, R21, R21, RZ, 0x1 ;  /* 0x0000001515087211 */ /* 0x000fe400078f08ff */
[----:B------:R-:W-:Y:S01]  /*0540*/  SHF.R.S32.HI R10, RZ, 0x1f, R9 ;  /* 0x0000001fff0a7819 */ /* 0x000fe20000011409 */
[----:B------:R-:W-:Y:S01]  /*0550*/  IMAD R18, R18, R23, R3 ;  /* 0x0000001712127224 */ /* 0x000fe200078e0203 */
[----:B------:R-:W-:Y:S02]  /*0560*/  SHF.R.S32.HI R11, RZ, 0x1, R8 ;  /* 0x00000001ff0b7819 */ /* 0x000fe40000011408 */
        /* <DEDUP_REMOVED lines=19> */
[----:B------:R-:W-:Y:S02]  /*06a0*/  IMAD.MOV.U32 R20, RZ, RZ, R16 ;  /* 0x000000ffff147224 */ /* 0x000fe400078e0010 */
[----:B------:R-:W-:Y:S01]  /*06b0*/  IMAD.IADD R25, R17, 0x1, R13 ;  /* 0x0000000111197824 */ /* 0x000fe200078e020d */
[----:B------:R-:W-:Y:S06]  /*06c0*/  BRA `(.L_x_12) ;  /* 0x0000000000087947 */ /* 0x000fec0003800000 */
.L_x_11:
[----:B------:R-:W-:-:S04]  /*06d0*/  IMAD.WIDE R24, R0, R21, RZ ;  /* 0x0000001500187225 */ /* 0x000fc800078e02ff */
[----:B------:R-:W-:-:S07]  /*06e0*/  IMAD.MOV.U32 R20, RZ, RZ, R24 ;  /* 0x000000ffff147224 */ /* 0x000fce00078e0018 */
.L_x_12:
        /* <DEDUP_REMOVED lines=9> */
[----:B------:R-:W-:Y:S01]  /*0780*/  MOV R14, R10 ;  /* 0x0000000a000e7202 */ /* 0x000fe20000000f00 */
[----:B------:R-:W1:Y:S01]  /*0790*/  LDCU.128 UR8, c[0x0][0x380] ;  /* 0x00007000ff0877ac */ /* 0x000e620008000c00 */
[C---:B------:R-:W-:Y:S01]  /*07a0*/  SHF.R.U64 R9, R27.reuse, 0x3, RZ ;  /* 0x000000031b097819 */ /* 0x040fe200000012ff */
        /* <DEDUP_REMOVED lines=10> */
.L_x_14:
        /* <DEDUP_REMOVED lines=9> */
[----:B-1----:R-:W-:-:S04]  /*08e0*/  IADD3 R8, P3, PT, R8, 0x100, RZ ;  /* 0x0000010008087810 */ /* 0x002fc80007f7e0ff */
[----:B------:R-:W-:Y:S02]  /*08f0*/  IADD3.X R9, PT, PT, RZ, R9, RZ, P3, !PT ;  /* 0x00000009ff097210 */ /* 0x000fe40001ffe4ff */
[----:B--2---:R-:W-:-:S04]  /*0900*/  LOP3.LUT R24, R10, 0xf0, RZ, 0xc0, !PT ;  /* 0x000000f00a187812 */ /* 0x004fc800078ec0ff */
[----:B------:R-:W-:-:S05]  /*0910*/  SHF.R.U32.HI R24, RZ, 0x4, R24 ;  /* 0x00000004ff187819 */ /* 0x000fca0000011618 */
[----:B------:R-:W-:Y:S01]  /*0920*/  IMAD.SHL.U32 R28, R24, 0x4, RZ ;  /* 0x00000004181c7824 */ /* 0x000fe200078e00ff */
[----:B---3--:R-:W-:-:S03]  /*0930*/  PRMT R24, R26, 0x8880, RZ ;  /* 0x000088801a187816 */ /* 0x008fc600000000ff */
[----:B------:R-:W0:Y:S02]  /*0940*/  LDC R29, c[0x3][R28] ;  /* 0x00c000001c1d7b82 */ /* 0x000e240000000800 */
[----:B------:R-:W-:-:S05]  /*0950*/  VIADD R26, R24, 0xffffffe5 ;  /* 0xffffffe5181a7836 */ /* 0x000fca0000000000 */
[----:B------:R-:W-:Y:S01]  /*0960*/  ISETP.GE.U32.AND P0, PT, R26, 0x65, PT ;  /* 0x000000651a00780c */ /* 0x000fe20003f06070 */
[----:B------:R-:W-:-:S05]  /*0970*/  VIADD R26, R24, 0x17d ;  /* 0x0000017d181a7836 */ /* 0x000fca0000000000 */
[----:B------:R-:W-:-:S07]  /*0980*/  SHF.R.U32.HI R27, RZ, 0x2, R26 ;  /* 0x00000002ff1b7819 */ /* 0x000fce000001161a */
[C---:B------:R-:W-:Y:S02]  /*0990*/  @P0 IMAD R24, R27.reuse, 0x1fd, R26 ;  /* 0x000001fd1b180824 */ /* 0x040fe400078e021a */
[----:B------:R-:W-:Y:S02]  /*09a0*/  IMAD.SHL.U32 R26, R27, 0x800000, RZ ;  /* 0x008000001b1a7824 */ /* 0x000fe400078e00ff */
[----:B------:R-:W-:Y:S02]  /*09b0*/  IMAD.SHL.U32 R24, R24, 0x800000, RZ ;  /* 0x0080000018187824 */ /* 0x000fe400078e00ff */
[--C-:B----4-:R-:W-:Y:S01]  /*09c0*/  HADD2.F32 R27, -RZ, R12.reuse.H1_H1 ;  /* 0x3000000cff1b7230 */ /* 0x110fe20000004100 */
[----:B------:R-:W-:Y:S01]  /*09d0*/  SEL R26, R26, 0x3f800000, P0 ;  /* 0x3f8000001a1a7807 */ /* 0x000fe20000000000 */
[----:B------:R-:W-:Y:S01]  /*09e0*/  HADD2.F32 R12, -RZ, R12.H0_H0 ;  /* 0x2000000cff0c7230 */ /* 0x000fe20000004100 */
[----:B------:R-:W-:Y:S01]  /*09f0*/  ISETP.LE.AND P0, PT, R13, UR4, PT ;  /* 0x000000040d007c0c */ /* 0x000fe2000bf03270 */
[----:B0-----:R-:W-:-:S04]  /*0a00*/  FMUL R29, R24, R29 ;  /* 0x0000001d181d7220 */ /* 0x001fc80000400000 */
[----:B------:R-:W-:-:S04]  /*0a10*/  FMUL R29, R26, R29 ;  /* 0x0000001d1a1d7220 */ /* 0x000fc80000400000 */
[----:B------:R-:W-:-:S04]  /*0a20*/  FMUL R29, R26, R29 ;  /* 0x0000001d1a1d7220 */ /* 0x000fc80000400000 */
[----:B------:R-:W-:-:S04]  /*0a30*/  FMUL R30, R26, R29 ;  /* 0x0000001d1a1e7220 */ /* 0x000fc80000400000 */
[----:B------:R-:W-:Y:S01]  /*0a40*/  FMUL R29, R27, R30 ;  /* 0x0000001e1b1d7220 */ /* 0x000fe20000400000 */
[----:B------:R-:W-:-:S05]  /*0a50*/  IMAD.SHL.U32 R27, R10, 0x4, RZ ;  /* 0x000000040a1b7824 */ /* 0x000fca00078e00ff */
[----:B------:R-:W-:-:S04]  /*0a60*/  LOP3.LUT R30, R27, 0x3c, RZ, 0xc0, !PT ;  /* 0x0000003c1b1e7812 */ /* 0x000fc800078ec0ff */
[----:B------:R-:W0:Y:S02]  /*0a70*/  LDC R27, c[0x3][R30] ;  /* 0x00c000001e1b7b82 */ /* 0x000e240000000800 */
[----:B0-----:R-:W-:-:S04]  /*0a80*/  FMUL R27, R27, R24 ;  /* 0x000000181b1b7220 */ /* 0x001fc80000400000 */
[----:B------:R-:W-:-:S04]  /*0a90*/  FMUL R27, R26, R27 ;  /* 0x0000001b1a1b7220 */ /* 0x000fc80000400000 */
[----:B------:R-:W-:-:S04]  /*0aa0*/  FMUL R27, R26, R27 ;  /* 0x0000001b1a1b7220 */ /* 0x000fc80000400000 */
[----:B------:R-:W-:-:S04]  /*0ab0*/  FMUL R27, R26, R27 ;  /* 0x0000001b1a1b7220 */ /* 0x000fc80000400000 */
[----:B------:R-:W-:Y:S01]  /*0ac0*/  FFMA R12, R12, R27, R29 ;  /* 0x0000001b0c0c7223 */ /* 0x000fe2000000001d */
[--C-:B------:R-:W-:Y:S02]  /*0ad0*/  SHF.R.U32.HI R27, RZ, 0x6, R10.reuse ;  /* 0x00000006ff1b7819 */ /* 0x100fe4000001160a */
[----:B------:R-:W-:Y:S02]  /*0ae0*/  SHF.R.U32.HI R10, RZ, 0xc, R10 ;  /* 0x0000000cff0a7819 */ /* 0x000fe4000001160a */
[----:B------:R-:W-:-:S03]  /*0af0*/  LOP3.LUT R28, R27, 0x3c, RZ, 0xc0, !PT ;  /* 0x0000003c1b1c7812 */ /* 0x000fc600078ec0ff */
[----:B------:R-:W-:Y:S01]  /*0b00*/  IMAD.SHL.U32 R10, R10, 0x4, RZ ;  /* 0x000000040a0a7824 */ /* 0x000fe200078e00ff */
[----:B------:R-:W0:Y:S08]  /*0b10*/  LDC R27, c[0x3][R28] ;  /* 0x00c000001c1b7b82 */ /* 0x000e300000000800 */
[----:B------:R-:W1:Y:S01]  /*0b20*/  LDC R29, c[0x3][R10] ;  /* 0x00c000000a1d7b82 */ /* 0x000e620000000800 */
[----:B0-----:R-:W-:-:S04]  /*0b30*/  FMUL R27, R24, R27 ;  /* 0x0000001b181b7220 */ /* 0x001fc80000400000 */
[----:B------:R-:W-:Y:S01]  /*0b40*/  FMUL R27, R26, R27 ;  /* 0x0000001b1a1b7220 */ /* 0x000fe20000400000 */
[----:B-1----:R-:W-:-:S04]  /*0b50*/  FMUL R29, R24, R29 ;  /* 0x0000001d181d7220 */ /* 0x002fc80000400000 */
[C---:B------:R-:W-:Y:S01]  /*0b60*/  FMUL R31, R26.reuse, R29 ;  /* 0x0000001d1a1f7220 */ /* 0x040fe20000400000 */
[C---:B------:R-:W-:Y:S01]  /*0b70*/  FMUL R29, R26.reuse, R27 ;  /* 0x0000001b1a1d7220 */ /* 0x040fe20000400000 */
[--C-:B-----5:R-:W-:Y:S02]  /*0b80*/  HADD2.F32 R27, -RZ, R11.reuse.H0_H0 ;  /* 0x2000000bff1b7230 */ /* 0x120fe40000004100 */
[C---:B------:R-:W-:Y:S01]  /*0b90*/  FMUL R31, R26.reuse, R31 ;  /* 0x0000001f1a1f7220 */ /* 0x040fe20000400000 */
[C---:B------:R-:W-:Y:S01]  /*0ba0*/  FMUL R29, R26.reuse, R29 ;  /* 0x0000001d1a1d7220 */ /* 0x040fe20000400000 */
[----:B------:R-:W-:Y:S02]  /*0bb0*/  HADD2.F32 R11, -RZ, R11.H1_H1 ;  /* 0x3000000bff0b7230 */ /* 0x000fe40000004100 */
[----:B------:R-:W-:Y:S01]  /*0bc0*/  FMUL R26, R26, R31 ;  /* 0x0000001f1a1a7220 */ /* 0x000fe20000400000 */
[----:B------:R-:W-:-:S04]  /*0bd0*/  FFMA R12, R27, R29, R12 ;  /* 0x0000001d1b0c7223 */ /* 0x000fc8000000000c */
[----:B------:R-:W-:-:S04]  /*0be0*/  FFMA R11, R11, R26, R12 ;  /* 0x0000001a0b0b7223 */ /* 0x000fc8000000000c */
[----:B------:R-:W-:Y:S01]  /*0bf0*/  FADD R22, R11, R22 ;  /* 0x000000160b167221 */ /* 0x000fe20000000000 */
[----:B------:R-:W-:Y:S06]  /*0c00*/  @!P0 BRA `(.L_x_14) ;  /* 0xfffffffc00108947 */ /* 0x000fec000383ffff */
.L_x_13:
        /* <DEDUP_REMOVED lines=30> */
[-C--:B------:R-:W-:Y:S02]  /*0df0*/  IMAD R29, R29, R2.reuse, R11 ;  /* 0x000000021d1d7224 */ /* 0x080fe400078e020b */
[----:B-1----:R-:W-:-:S04]  /*0e00*/  IMAD.WIDE.U32 R10, R31, R2, UR8 ;  /* 0x000000081f0a7e25 */ /* 0x002fc8000f8e0002 */
[----:B------:R-:W-:Y:S02]  /*0e10*/  IMAD.IADD R28, R15, 0x1, R9 ;  /* 0x000000010f1c7824 */ /* 0x000fe400078e0209 */
[----:B------:R-:W-:Y:S01]  /*0e20*/  IMAD.IADD R29, R29, 0x1, R11 ;  /* 0x000000011d1d7824 */ /* 0x000fe200078e020b */
[----:B------:R-:W-:Y:S06]  /*0e30*/  @!P1 BRA `(.L_x_18) ;  /* 0x0000000000ac9947 */ /* 0x000fec0003800000 */
[----:B------:R-:W0:Y:S01]  /*0e40*/  LDCU.64 UR4, c[0x0][0x380] ;  /* 0x00007000ff0477ac */ /* 0x000e220008000a00 */
[----:B------:R-:W-:-:S04]  /*0e50*/  LOP3.LUT R30, R30, 0x3, RZ, 0xc0, !PT ;  /* 0x000000031e1e7812 */ /* 0x000fc800078ec0ff */
[----:B------:R-:W-:Y:S02]  /*0e60*/  IADD3 R30, PT, PT, -R30, RZ, RZ ;  /* 0x000000ff1e1e7210 */ /* 0x000fe40007ffe1ff */
[----:B0-----:R-:W-:-:S04]  /*0e70*/  LEA R12, P1, R20, UR4, 0x1 ;  /* 0x00000004140c7c11 */ /* 0x001fc8000f8208ff */
[----:B------:R-:W-:-:S09]  /*0e80*/  LEA.HI.X R13, R20, UR5, R25, 0x1, P1 ;  /* 0x00000005140d7c11 */ /* 0x000fd200088f0c19 */
.L_x_19:
        /* <DEDUP_REMOVED lines=35> */
[----:B--2---:R-:W-:-:S05]  /*10c0*/  HADD2.F32 R17, -RZ, R14.H0_H0 ;  /* 0x2000000eff117230 */ /* 0x004fca0000004100 */
[----:B------:R-:W-:-:S07]  /*10d0*/  FFMA R22, R17, R32, R22 ;  /* 0x0000002011167223 */ /* 0x000fce0000000016 */
[----:B------:R-:W-:Y:S05]  /*10e0*/  @P1 BRA `(.L_x_19) ;  /* 0xfffffffc00681947 */ /* 0x000fea000383ffff */
.L_x_18:
[----:B------:R-:W-:Y:S05]  /*10f0*/  BSYNC.RECONVERGENT B1 ;  /* 0x0000000000017941 */ /* 0x000fea0003800200 */
.L_x_17:
[----:B------:R-:W-:Y:S05]  /*1100*/  @!P0 BRA `(.L_x_16) ;  /* 0x00000008002c8947 */ /* 0x000fea0003800000 */
[----:B------:R-:W0:Y:S02]  /*1110*/  LDCU.64 UR4, c[0x0][0x380] ;  /* 0x00007000ff0477ac */ /* 0x000e240008000a00 */
[----:B0-----:R-:W-:-:S04]  /*1120*/  LEA R12, P0, R20, UR4, 0x1 ;  /* 0x00000004140c7c11 */ /* 0x001fc8000f8008ff */
[----:B------:R-:W-:-:S09]  /*1130*/  LEA.HI.X R13, R20, UR5, R25, 0x1, P0 ;  /* 0x00000005140d7c11 */ /* 0x000fd200080f0c19 */
.L_x_20:
[----:B------:R-:W-:-:S05]  /*1140*/  VIADD R17, R26, 0x20 ;  /* 0x000000201a117836 */ /* 0x000fca0000000000 */
        /* <DEDUP_REMOVED lines=14> */
[----:B------:R-:W-:-:S04]  /*1230*/  @!P0 LOP3.LUT R20, R14, 0xf, RZ, 0xc0, !PT ;  /* 0x0000000f0e148812 */ /* 0x000fc800078ec0ff */
[----:B------:R-:W-:-:S04]  /*1240*/  SHF.L.U32 R30, R20, 0x2, RZ ;  /* 0x00000002141e7819 */ /* 0x000fc800000006ff */
        /* <DEDUP_REMOVED lines=37> */
[----:B------:R-:W-:-:S04]  /*14a0*/  LEA.HI R17, R26, R26, RZ, 0x1 ;  /* 0x0000001a1a117211 */ /* 0x000fc800078f08ff */
[----:B------:R-:W-:Y:S02]  /*14b0*/  SHF.L.U32 R15, R15, 0x17, RZ ;  /* 0x000000170f0f7819 */ /* 0x000fe400000006ff */
[----:B------:R-:W-:-:S03]  /*14c0*/  SHF.R.S32.HI R25, RZ, 0x1, R17 ;  /* 0x00000001ff197819 */ /* 0x000fc60000011411 */
[----:B0-----:R-:W-:Y:S01]  /*14d0*/  FMUL R17, R14, R15 ;  /* 0x0000000f0e117220 */ /* 0x001fe20000400000 */
[----:B------:R-:W-:-:S04]  /*14e0*/  IADD3 R14, P2, PT, R25, R8, RZ ;  /* 0x00000008190e7210 */ /* 0x000fc80007f5e0ff */
[----:B------:R-:W-:-:S05]  /*14f0*/  LEA.HI.X.SX32 R15, R25, R28, 0x1, P2 ;  /* 0x0000001c190f7211 */ /* 0x000fca00010f0eff */
[----:B------:R-:W2:Y:S01]  /*1500*/  LDG.E.U8.CONSTANT R14, desc[UR6][R14.64] ;  /* 0x000000060e0e7981 */ /* 0x000ea2000c1e9100 */
[----:B------:R-:W-:Y:S01]  /*1510*/  IMAD.SHL.U32 R20, R20, 0x800000, RZ ;  /* 0x0080000014147824 */ /* 0x000fe200078e00ff */
[----:B------:R-:W-:-:S04]  /*1520*/  SHF.R.S32.HI R25, RZ, 0x1f, R26 ;  /* 0x0000001fff197819 */ /* 0x000fc8000001141a */
        /* <DEDUP_REMOVED lines=29> */
[----:B--2---:R-:W-:Y:S02]  /*1700*/  HADD2.F32 R25, -RZ, R20.H0_H0 ;  /* 0x20000014ff197230 */ /* 0x004fe40000004100 */
[----:B------:R-:W2:Y:S03]  /*1710*/  LDG.E.U16.CONSTANT R20, desc[UR6][R14.64+0x40] ;  /* 0x000040060e147981 */ /* 0x000ea6000c1e9500 */
[----:B------:R-:W-:Y:S02]  /*1720*/  FFMA R25, R31, R25, R22 ;  /* 0x000000191f197223 */ /* 0x000fe40000000016 */
[----:B------:R-:W3:Y:S04]  /*1730*/  LDG.E.U16.CONSTANT R22, desc[UR6][R14.64+0x80] ;  /* 0x000080060e167981 */ /* 0x000ee8000c1e9500 */
[----:B------:R0:W4:Y:S01]  /*1740*/  LDG.E.U16.CONSTANT R14, desc[UR6][R14.64+0xc0] ;  /* 0x0000c0060e0e7981 */ /* 0x000122000c1e9500 */
[----:B--2---:R-:W-:-:S05]  /*1750*/  HADD2.F32 R20, -RZ, R20.H0_H0 ;  /* 0x20000014ff147230 */ /* 0x004fca0000004100 */
[----:B------:R-:W-:Y:S01]  /*1760*/  FFMA R16, R20, R16, R25 ;  /* 0x0000001014107223 */ /* 0x000fe20000000019 */
[----:B---3--:R-:W-:Y:S02]  /*1770*/  HADD2.F32 R25, -RZ, R22.H0_H0 ;  /* 0x20000016ff197230 */ /* 0x008fe40000004100 */
[----:B------:R-:W-:-:S03]  /*1780*/  VIADD R20, R26, 0x60 ;  /* 0x000000601a147836 */ /* 0x000fc60000000000 */
[----:B------:R-:W-:Y:S02]  /*1790*/  FFMA R22, R25, R17, R16 ;  /* 0x0000001119167223 */ /* 0x000fe40000000010 */
        /* <DEDUP_REMOVED lines=30> */
[----:B----4-:R-:W-:-:S03]  /*1980*/  HADD2.F32 R15, -RZ, R14.H0_H0 ;  /* 0x2000000eff0f7230 */ /* 0x010fc60000004100 */
[----:B------:R-:W-:-:S04]  /*1990*/  FMUL R17, R30, R17 ;  /* 0x000000111e117220 */ /* 0x000fc80000400000 */
[----:B------:R-:W-:Y:S01]  /*19a0*/  FFMA R22, R15, R17, R22 ;  /* 0x000000110f167223 */ /* 0x000fe20000000016 */
[----:B------:R-:W-:Y:S06]  /*19b0*/  @!P0 BRA `(.L_x_20) ;  /* 0xfffffff400e08947 */ /* 0x000fec000383ffff */
.L_x_16:
[----:B------:R-:W-:Y:S05]  /*19c0*/  BSYNC.RECONVERGENT B0 ;  /* 0x0000000000007941 */ /* 0x000fea0003800200 */
.L_x_15:
        /* <DEDUP_REMOVED lines=31> */
[----:B---3--:R-:W-:-:S05]  /*1bc0*/  @!P0 HADD2.F32 R0, -RZ, R8.H0_H0 ;  /* 0x20000008ff008230 */ /* 0x008fca0000004100 */
[----:B------:R-:W-:Y:S01]  /*1bd0*/  @!P0 FADD R13, R13, R0 ;  /* 0x000000000d0d8221 */ /* 0x000fe20000000000 */
[----:B--2---:R-:W-:-:S04]  /*1be0*/  LEA R4, P0, R2, UR4, 0x1 ;  /* 0x0000000402047c11 */ /* 0x004fc8000f8008ff */
[----:B------:R-:W-:Y:S02]  /*1bf0*/  F2FP.F16.F32.PACK_AB R13, RZ, R13 ;  /* 0x0000000dff0d723e */ /* 0x000fe400000000ff */
[----:B------:R-:W-:-:S05]  /*1c00*/  LEA.HI.X R5, R2, UR5, R3, 0x1, P0 ;  /* 0x0000000502057c11 */ /* 0x000fca00080f0c03 */
[----:B------:R-:W-:Y:S01]  /*1c10*/  STG.E.U16 desc[UR6][R4.64], R13 ;  /* 0x0000000d04007986 */ /* 0x000fe2000c101506 */
[----:B------:R-:W-:Y:S05]  /*1c20*/  EXIT ;  /* 0x000000000000794d */ /* 0x000fea0003800000 */
.L_x_21:
        /* <DEDUP_REMOVED lines=13> */
.L_x_43:


//--------------------- .text._ZN10mxfp4_gemm18mxfp4_matmul_tiledI13__nv_bfloat16Li32ELi32ELi32EEEvPKT_PKhS6_S4_PS2_iiib --------------------------
	.section	.text._ZN10mxfp4_gemm18mxfp4_matmul_tiledI13__nv_bfloat16Li32ELi32ELi32EEEvPKT_PKhS6_S4_PS2_iiib,"ax",@progbits
	.align	128
        .global         _ZN10mxfp4_gemm18mxfp4_matmul_tiledI13__nv_bfloat16Li32ELi32ELi32EEEvPKT_PKhS6_S4_PS2_iiib
        .type           _ZN10mxfp4_gemm18mxfp4_matmul_tiledI13__nv_bfloat16Li32ELi32ELi32EEEvPKT_PKhS6_S4_PS2_iiib,@function
        .size           _ZN10mxfp4_gemm18mxfp4_matmul_tiledI13__nv_bfloat16Li32ELi32ELi32EEEvPKT_PKhS6_S4_PS2_iiib,(.L_x_44 - _ZN10mxfp4_gemm18mxfp4_matmul_tiledI13__nv_bfloat16Li32ELi32ELi32EEEvPKT_PKhS6_S4_PS2_iiib)
        .other          _ZN10mxfp4_gemm18mxfp4_matmul_tiledI13__nv_bfloat16Li32ELi32ELi32EEEvPKT_PKhS6_S4_PS2_iiib,@"STO_CUDA_ENTRY STV_DEFAULT"
_ZN10mxfp4_gemm18mxfp4_matmul_tiledI13__nv_bfloat16Li32ELi32ELi32EEEvPKT_PKhS6_S4_PS2_iiib:
.text._ZN10mxfp4_gemm18mxfp4_matmul_tiledI13__nv_bfloat16Li32ELi32ELi32EEEvPKT_PKhS6_S4_PS2_iiib:
[----:B------:R-:W-:Y:S01]  /*0000*/  LDC R1, c[0x0][0x37c] ;  /* 0x0000df00ff017b82 */ /* 0x000fe20000000800 */
[----:B------:R-:W0:Y:S01]  /*0010*/  S2R R25, SR_CTAID.X ;  /* 0x0000000000197919 */ /* 0x000e220000002500 */
[----:B------:R-:W1:Y:S01]  /*0020*/  LDCU UR8, c[0x0][0x3b0] ;  /* 0x00007600ff0877ac */ /* 0x000e620008000800 */
[----:B------:R-:W-:Y:S01]  /*0030*/  HFMA2 R11, -RZ, RZ, 0, 0 ;  /* 0x00000000ff0b7431 */ /* 0x000fe200000001ff */
[----:B------:R-:W2:Y:S01]  /*0040*/  S2R R9, SR_CTAID.Y ;  /* 0x0000000000097919 */ /* 0x000ea20000002600 */
[----:B------:R-:W3:Y:S01]  /*0050*/  LDCU.64 UR6, c[0x0][0x358] ;  /* 0x00006b00ff0677ac */ /* 0x000ee20008000a00 */
[----:B------:R-:W2:Y:S01]  /*0060*/  S2R R6, SR_TID.Y ;  /* 0x0000000000067919 */ /* 0x000ea20000002200 */
[----:B------:R-:W0:Y:S01]  /*0070*/  S2R R0, SR_TID.X ;  /* 0x0000000000007919 */ /* 0x000e220000002100 */
[----:B-1----:R-:W-:Y:S01]  /*0080*/  UISETP.GE.AND UP0, UPT, UR8, 0x1, UPT ;  /* 0x000000010800788c */ /* 0x002fe2000bf06270 */
[----:B--2---:R-:W-:Y:S02]  /*0090*/  LEA R29, R9, R6, 0x5 ;  /* 0x00000006091d7211 */ /* 0x004fe400078e28ff */
[----:B0-----:R-:W-:-:S06]  /*00a0*/  LEA R27, R25, R0, 0x5 ;  /* 0x00000000191b7211 */ /* 0x001fcc00078e28ff */
[----:B---3--:R-:W-:Y:S05]  /*00b0*/  BRA.U !UP0, `(.L_x_22) ;  /* 0x0000000908287547 */ /* 0x008fea000b800000 */
[----:B------:R-:W0:Y:S01]  /*00c0*/  S2R R7, SR_CgaCtaId ;  /* 0x0000000000077919 */ /* 0x000e220000008800 */
[----:B------:R-:W1:Y:S01]  /*00d0*/  LDCU.64 UR10, c[0x0][0x3a8] ;  /* 0x00007500ff0a77ac */ /* 0x000e620008000a00 */
[----:B------:R-:W-:Y:S02]  /*00e0*/  MOV R2, 0x400 ;  /* 0x0000040000027802 */ /* 0x000fe40000000f00 */
[----:B------:R-:W-:Y:S01]  /*00f0*/  LOP3.LUT R21, R0, 0x1f, RZ, 0xc0, !PT ;  /* 0x0000001f00157812 */ /* 0x000fe200078ec0ff */
[----:B------:R-:W-:Y:S01]  /*0100*/  UIADD3 UR4, UPT, UPT, UR8, 0x1f, URZ ;  /* 0x0000001f08047890 */ /* 0x000fe2000fffe0ff */
[----:B------:R-:W-:Y:S01]  /*0110*/  IADD3 R4, PT, PT, R2, 0x1200, RZ ;  /* 0x0000120002047810 */ /* 0x000fe20007ffe0ff */
[----:B------:R-:W-:Y:S01]  /*0120*/  USHF.R.U32.HI UR5, URZ, 0x1, UR8 ;  /* 0x00000001ff057899 */ /* 0x000fe20008011608 */
[----:B------:R-:W-:Y:S01]  /*0130*/  MOV R11, RZ ;  /* 0x000000ff000b7202 */ /* 0x000fe20000000f00 */
[----:B------:R-:W-:Y:S01]  /*0140*/  USHF.R.U32.HI UR4, URZ, 0x5, UR4 ;  /* 0x00000005ff047899 */ /* 0x000fe20008011604 */
[----:B------:R-:W2:Y:S01]  /*0150*/  LDCU UR17, c[0x0][0x3b0] ;  /* 0x00007600ff1177ac */ /* 0x000ea20008000800 */
[----:B------:R-:W3:Y:S01]  /*0160*/  LDCU UR9, c[0x0][0x3a8] ;  /* 0x00007500ff0977ac */ /* 0x000ee20008000800 */
[----:B-1----:R-:W-:Y:S01]  /*0170*/  ISETP.GE.AND P0, PT, R27, UR11, PT ;  /* 0x0000000b1b007c0c */ /* 0x002fe2000bf06270 */
[----:B------:R-:W1:Y:S03]  /*0180*/  LDCU UR16, c[0x0][0x3ac] ;  /* 0x00007580ff1077ac */ /* 0x000e660008000800 */
[----:B------:R-:W-:Y:S01]  /*0190*/  ISETP.LT.AND P0, PT, R29, UR10, !P0 ;  /* 0x0000000a1d007c0c */ /* 0x000fe2000c701270 */
[----:B------:R-:W4:Y:S01]  /*01a0*/  LDCU.64 UR12, c[0x0][0x388] ;  /* 0x00007100ff0c77ac */ /* 0x000f220008000a00 */
[----:B------:R-:W1:Y:S01]  /*01b0*/  LDCU.64 UR14, c[0x0][0x390] ;  /* 0x00007200ff0e77ac */ /* 0x000e620008000a00 */
[----:B0-----:R-:W-:-:S02]  /*01c0*/  LEA R3, R7, R2, 0x18 ;  /* 0x0000000207037211 */ /* 0x001fc400078ec0ff */
[C---:B------:R-:W-:Y:S02]  /*01d0*/  LEA R2, R6.reuse, R0, 0x5 ;  /* 0x0000000006027211 */ /* 0x040fe400078e28ff */
[----:B------:R-:W-:Y:S01]  /*01e0*/  LEA R7, R7, R4, 0x18 ;  /* 0x0000000407077211 */ /* 0x000fe200078ec0ff */
[----:B------:R-:W-:Y:S01]  /*01f0*/  IMAD R23, R6, 0x90, R3 ;  /* 0x0000009006177824 */ /* 0x000fe200078e0203 */
[----:B------:R-:W-:Y:S02]  /*0200*/  ISETP.GT.U32.AND P2, PT, R2, 0x3ff, PT ;  /* 0x000003ff0200780c */ /* 0x000fe40003f44070 */
[----:B------:R-:W-:Y:S01]  /*0210*/  SHF.R.U32.HI R2, RZ, 0x5, R2 ;  /* 0x00000005ff027819 */ /* 0x000fe20000011602 */
[C---:B------:R-:W-:Y:S01]  /*0220*/  IMAD R22, R0.reuse, 0x90, R7 ;  /* 0x0000009000167824 */ /* 0x040fe200078e0207 */
[----:B------:R-:W-:Y:S02]  /*0230*/  SHF.L.U32 R4, R0, 0x2, RZ ;  /* 0x0000000200047819 */ /* 0x000fe400000006ff */
[-C--:B------:R-:W-:Y:S01]  /*0240*/  LEA R28, R9, R2.reuse, 0x5 ;  /* 0x00000002091c7211 */ /* 0x080fe200078e28ff */
[C---:B------:R-:W-:Y:S01]  /*0250*/  IMAD R26, R2.reuse, 0x90, R3 ;  /* 0x00000090021a7824 */ /* 0x040fe200078e0203 */
[----:B------:R-:W-:Y:S01]  /*0260*/  LEA R25, R25, R2, 0x5 ;  /* 0x0000000219197211 */ /* 0x000fe200078e28ff */
[----:B------:R-:W-:Y:S01]  /*0270*/  IMAD R24, R2, 0x90, R7 ;  /* 0x0000009002187824 */ /* 0x000fe200078e0207 */
[----:B------:R-:W-:-:S02]  /*0280*/  SHF.R.U32.HI R2, RZ, 0x1, R21 ;  /* 0x00000001ff027819 */ /* 0x000fc40000011615 */
[----:B------:R-:W-:Y:S01]  /*0290*/  LOP3.LUT R5, R4, 0x7c, RZ, 0xc0, !PT ;  /* 0x0000007c04057812 */ /* 0x000fe200078ec0ff */
[C---:B------:R-:W-:Y:S01]  /*02a0*/  IMAD R20, R25.reuse, UR4, RZ ;  /* 0x0000000419147c24 */ /* 0x040fe2000f8e02ff */
[----:B------:R-:W-:Y:S01]  /*02b0*/  UMOV UR4, URZ ;  /* 0x000000ff00047c82 */ /* 0x000fe20008000000 */
[----:B------:R-:W-:Y:S01]  /*02c0*/  IMAD R3, R25, UR5, R2 ;  /* 0x0000000519037c24 */ /* 0x000fe2000f8e0202 */
[----:B------:R-:W-:Y:S01]  /*02d0*/  IADD3 R26, PT, PT, R26, R5, RZ ;  /* 0x000000051a1a7210 */ /* 0x000fe20007ffe0ff */
[----:B------:R-:W-:Y:S01]  /*02e0*/  IMAD R2, R28, UR8, R21 ;  /* 0x000000081c027c24 */ /* 0x000fe2000f8e0215 */
[----:B-1234-:R-:W-:-:S07]  /*02f0*/  IADD3 R24, PT, PT, R5, R24, RZ ;  /* 0x0000001805187210 */ /* 0x01efce0007ffe0ff */
.L_x_29:
[----:B------:R-:W-:Y:S04]  /*0300*/  BSSY.RECONVERGENT B0, `(.L_x_23) ;  /* 0x0000029000007945 */ /* 0x000fe80003800200 */
[----:B0-----:R-:W-:Y:S05]  /*0310*/  @P2 BRA `(.L_x_24) ;  /* 0x00000000009c2947 */ /* 0x001fea0003800000 */
[----:B------:R-:W-:-:S04]  /*0320*/  ISETP.GE.AND P1, PT, R21, UR17, PT ;  /* 0x0000001115007c0c */ /* 0x000fc8000bf26270 */
[----:B------:R-:W-:-:S13]  /*0330*/  ISETP.GE.OR P3, PT, R28, UR9, P1 ;  /* 0x000000091c007c0c */ /* 0x000fda0008f66670 */
[----:B------:R-:W0:Y:S02]  /*0340*/  @!P3 LDC.64 R4, c[0x0][0x380] ;  /* 0x0000e000ff04bb82 */ /* 0x000e240000000a00 */
[----:B0-----:R-:W-:-:S06]  /*0350*/  @!P3 IMAD.WIDE.U32 R4, R2, 0x2, R4 ;  /* 0x000000020204b825 */ /* 0x001fcc00078e0004 */
[----:B------:R-:W2:Y:S01]  /*0360*/  @!P3 LDG.E.U16.CONSTANT R4, desc[UR6][R4.64] ;  /* 0x000000060404b981 */ /* 0x000ea2000c1e9500 */
[----:B------:R-:W-:Y:S01]  /*0370*/  ISETP.GE.OR P1, PT, R25, UR16, P1 ;  /* 0x0000001019007c0c */ /* 0x000fe20008f26670 */
[----:B------:R-:W-:Y:S01]  /*0380*/  BSSY.RECONVERGENT B1, `(.L_x_25) ;  /* 0x000001e000017945 */ /* 0x000fe20003800200 */
[----:B------:R-:W-:Y:S01]  /*0390*/  HFMA2 R7, -RZ, RZ, 0, 0 ;  /* 0x00000000ff077431 */ /* 0x000fe200000001ff */
[----:B------:R-:W-:Y:S02]  /*03a0*/  MOV R9, RZ ;  /* 0x000000ff00097202 */ /* 0x000fe40000000f00 */
[----:B--2---:R-:W-:-:S08]  /*03b0*/  @!P3 SHF.L.U32 R9, R4, 0x10, RZ ;  /* 0x000000100409b819 */ /* 0x004fd000000006ff */
[----:B------:R-:W-:Y:S05]  /*03c0*/  @P1 BRA `(.L_x_26) ;  /* 0x0000000000641947 */ /* 0x000fea0003800000 */
[----:B------:R-:W-:-:S04]  /*03d0*/  IADD3 R4, P1, PT, R3, UR12, RZ ;  /* 0x0000000c03047c10 */ /* 0x000fc8000ff3e0ff */
[----:B------:R-:W-:-:S05]  /*03e0*/  IADD3.X R5, PT, PT, RZ, UR13, RZ, P1, !PT ;  /* 0x0000000dff057c10 */ /* 0x000fca0008ffe4ff */
[----:B------:R-:W2:Y:S01]  /*03f0*/  LDG.E.U8.CONSTANT R4, desc[UR6][R4.64] ;  /* 0x0000000604047981 */ /* 0x000ea2000c1e9100 */
[----:B------:R-:W-:-:S04]  /*0400*/  IADD3 R6, P1, PT, R20, UR14, RZ ;  /* 0x0000000e14067c10 */ /* 0x000fc8000ff3e0ff */
[----:B------:R-:W-:-:S05]  /*0410*/  IADD3.X R7, PT, PT, RZ, UR15, RZ, P1, !PT ;  /* 0x0000000fff077c10 */ /* 0x000fca0008ffe4ff */
[----:B------:R-:W3:Y:S01]  /*0420*/  LDG.E.U8.CONSTANT R6, desc[UR6][R6.64] ;  /* 0x0000000606067981 */ /* 0x000ee2000c1e9100 */
[----:B------:R-:W-:Y:S02]  /*0430*/  LOP3.LUT P1, RZ, R0, 0x1, RZ, 0xc0, !PT ;  /* 0x0000000100ff7812 */ /* 0x000fe4000782c0ff */
[----:B--2---:R-:W-:-:S04]  /*0440*/  LOP3.LUT R8, R4, 0xf0, RZ, 0xc0, !PT ;  /* 0x000000f004087812 */ /* 0x004fc800078ec0ff */
[----:B------:R-:W-:-:S07]  /*0450*/  SHF.R.U32.HI R8, RZ, 0x4, R8 ;  /* 0x00000004ff087819 */ /* 0x000fce0000011608 */
[----:B------:R-:W-:-:S04]  /*0460*/  @!P1 LOP3.LUT R8, R4, 0xf, RZ, 0xc0, !PT ;  /* 0x0000000f04089812 */ /* 0x000fc800078ec0ff */
[----:B------:R-:W-:Y:S02]  /*0470*/  SHF.L.U32 R8, R8, 0x2, RZ ;  /* 0x0000000208087819 */ /* 0x000fe400000006ff */
[----:B---3--:R-:W-:-:S04]  /*0480*/  PRMT R4, R6, 0x8880, RZ ;  /* 0x0000888006047816 */ /* 0x008fc800000000ff */
[----:B------:R-:W0:Y:S01]  /*0490*/  LDC R8, c[0x3][R8] ;  /* 0x00c0000008087b82 */ /* 0x000e220000000800 */
[----:B------:R-:W-:-:S04]  /*04a0*/  IADD3 R5, PT, PT, R4, -0x1b, RZ ;  /* 0xffffffe504057810 */ /* 0x000fc80007ffe0ff */
[----:B------:R-:W-:Y:S02]  /*04b0*/  ISETP.GE.U32.AND P1, PT, R5, 0x65, PT ;  /* 0x000000650500780c */ /* 0x000fe40003f26070 */
[----:B------:R-:W-:-:S04]  /*04c0*/  IADD3 R5, PT, PT, R4, 0x17d, RZ ;  /* 0x0000017d04057810 */ /* 0x000fc80007ffe0ff */
[----:B------:R-:W-:-:S07]  /*04d0*/  SHF.R.U32.HI R6, RZ, 0x2, R5 ;  /* 0x00000002ff067819 */ /* 0x000fce0000011605 */
[C---:B------:R-:W-:Y:S01]  /*04e0*/  @P1 IMAD R4, R6.reuse, 0x1fd, R5 ;  /* 0x000001fd06041824 */ /* 0x040fe200078e0205 */
[----:B------:R-:W-:-:S04]  /*04f0*/  SHF.L.U32 R6, R6, 0x17, RZ ;  /* 0x0000001706067819 */ /* 0x000fc800000006ff */
[----:B------:R-:W-:Y:S02]  /*0500*/  SHF.L.U32 R5, R4, 0x17, RZ ;  /* 0x0000001704057819 */ /* 0x000fe400000006ff */
[----:B------:R-:W-:-:S03]  /*0510*/  SEL R6, R6, 0x3f800000, P1 ;  /* 0x3f80000006067807 */ /* 0x000fc60000800000 */
[----:B0-----:R-:W-:-:S04]  /*0520*/  FMUL R5, R8, R5 ;  /* 0x0000000508057220 */ /* 0x001fc80000400000 */
[----:B------:R-:W-:-:S04]  /*0530*/  FMUL R5, R6, R5 ;  /* 0x0000000506057220 */ /* 0x000fc80000400000 */
[----:B------:R-:W-:-:S04]  /*0540*/  FMUL R5, R6, R5 ;  /* 0x0000000506057220 */ /* 0x000fc80000400000 */
[----:B------:R-:W-:-:S07]  /*0550*/  FMUL R7, R6, R5 ;  /* 0x0000000506077220 */ /* 0x000fce0000400000 */
.L_x_26:
[----:B------:R-:W-:Y:S05]  /*0560*/  BSYNC.RECONVERGENT B1 ;  /* 0x0000000000017941 */ /* 0x000fea0003800200 */
.L_x_25:
[----:B------:R0:W-:Y:S04]  /*0570*/  STS [R26], R9 ;  /* 0x000000091a007388 */ /* 0x0001e80000000800 */
[----:B------:R0:W-:Y:S02]  /*0580*/  STS [R24], R7 ;  /* 0x0000000718007388 */ /* 0x0001e40000000800 */
.L_x_24:
[----:B------:R-:W-:Y:S05]  /*0590*/  BSYNC.RECONVERGENT B0 ;  /* 0x0000000000007941 */ /* 0x000fea0003800200 */
.L_x_23:
[----:B------:R-:W-:Y:S06]  /*05a0*/  BAR.SYNC.DEFER_BLOCKING 0x0 ;  /* 0x0000000000007b1d */ /* 0x000fec0000010000 */
[----:B------:R-:W-:Y:S04]  /*05b0*/  BSSY.RECONVERGENT B0, `(.L_x_27) ;  /* 0x0000032000007945 */ /* 0x000fe80003800200 */
[----:B------:R-:W-:Y:S05]  /*05c0*/  @!P0 BRA `(.L_x_28) ;  /* 0x0000000000c08947 */ /* 0x000fea0003800000 */
[----:B------:R-:W-:Y:S04]  /*05d0*/  LDS.128 R12, [R23] ;  /* 0x00000000170c7984 */ /* 0x000fe80000000c00 */
[----:B------:R-:W1:Y:S04]  /*05e0*/  LDS.128 R16, [R22] ;  /* 0x0000000016107984 */ /* 0x000e680000000c00 */
[----:B0-----:R-:W-:Y:S01]  /*05f0*/  LDS.128 R4, [R22+0x10] ;  /* 0x0000100016047984 */ /* 0x001fe20000000c00 */
[----:B-1----:R-:W-:-:S03]  /*0600*/  FFMA R12, R12, R16, R11 ;  /* 0x000000100c0c7223 */ /* 0x002fc6000000000b */
[----:B------:R-:W0:Y:S01]  /*0610*/  LDS.128 R8, [R23+0x10] ;  /* 0x0000100017087984 */ /* 0x000e220000000c00 */
[----:B------:R-:W-:-:S04]  /*0620*/  FFMA R13, R13, R17, R12 ;  /* 0x000000110d0d7223 */ /* 0x000fc8000000000c */
[----:B------:R-:W-:-:S04]  /*0630*/  FFMA R14, R14, R18, R13 ;  /* 0x000000120e0e7223 */ /* 0x000fc8000000000d */
[----:B------:R-:W-:Y:S02]  /*0640*/  FFMA R15, R15, R19, R14 ;  /* 0x000000130f0f7223 */ /* 0x000fe4000000000e */
[----:B------:R-:W-:Y:S02]  /*0650*/  LDS.128 R16, [R23+0x20] ;  /* 0x0000200017107984 */ /* 0x000fe40000000c00 */
[----:B0-----:R-:W-:Y:S02]  /*0660*/  FFMA R4, R8, R4, R15 ;  /* 0x0000000408047223 */ /* 0x001fe4000000000f */
[----:B------:R-:W0:Y:S02]  /*0670*/  LDS.128 R12, [R22+0x20] ;  /* 0x00002000160c7984 */ /* 0x000e240000000c00 */
        /* <DEDUP_REMOVED lines=32> */
[----:B------:R-:W-:-:S04]  /*0880*/  FFMA R15, R15, R19, R14 ;  /* 0x000000130f0f7223 */ /* 0x000fc8000000000e */
[----:B0-----:R-:W-:-:S04]  /*0890*/  FFMA R4, R4, R8, R15 ;  /* 0x0000000804047223 */ /* 0x001fc8000000000f */
[----:B------:R-:W-:-:S04]  /*08a0*/  FFMA R5, R5, R9, R4 ;  /* 0x0000000905057223 */ /* 0x000fc80000000004 */
[----:B------:R-:W-:-:S04]  /*08b0*/  FFMA R6, R6, R10, R5 ;  /* 0x0000000a06067223 */ /* 0x000fc80000000005 */
[----:B------:R-:W-:-:S07]  /*08c0*/  FFMA R11, R7, R11, R6 ;  /* 0x0000000b070b7223 */ /* 0x000fce0000000006 */
.L_x_28:
[----:B------:R-:W-:Y:S05]  /*08d0*/  BSYNC.RECONVERGENT B0 ;  /* 0x0000000000007941 */ /* 0x000fea0003800200 */
.L_x_27:
[----:B------:R-:W-:Y:S01]  /*08e0*/  BAR.SYNC.DEFER_BLOCKING 0x0 ;  /* 0x0000000000007b1d */ /* 0x000fe20000010000 */
[----:B------:R-:W-:Y:S01]  /*08f0*/  UIADD3 UR4, UPT, UPT, UR4, 0x20, URZ ;  /* 0x0000002004047890 */ /* 0x000fe2000fffe0ff */
[----:B------:R-:W-:Y:S02]  /*0900*/  IADD3 R20, PT, PT, R20, 0x1, RZ ;  /* 0x0000000114147810 */ /* 0x000fe40007ffe0ff */
[----:B------:R-:W-:Y:S01]  /*0910*/  IADD3 R3, PT, PT, R3, 0x10, RZ ;  /* 0x0000001003037810 */ /* 0x000fe20007ffe0ff */
[----:B------:R-:W-:Y:S01]  /*0920*/  UISETP.GE.AND UP0, UPT, UR4, UR17, UPT ;  /* 0x000000110400728c */ /* 0x000fe2000bf06270 */
[----:B------:R-:W-:Y:S02]  /*0930*/  IADD3 R2, PT, PT, R2, 0x20, RZ ;  /* 0x0000002002027810 */ /* 0x000fe40007ffe0ff */
[----:B------:R-:W-:-:S06]  /*0940*/  IADD3 R21, PT, PT, R21, 0x20, RZ ;  /* 0x0000002015157810 */ /* 0x000fcc0007ffe0ff */
[----:B------:R-:W-:Y:S05]  /*0950*/  BRA.U !UP0, `(.L_x_29) ;  /* 0xfffffff908687547 */ /* 0x000fea000b83ffff */
.L_x_22:
[----:B------:R-:W1:Y:S02]  /*0960*/  LDCU.64 UR10, c[0x0][0x3a8] ;  /* 0x00007500ff0a77ac */ /* 0x000e640008000a00 */
[----:B-1----:R-:W-:-:S04]  /*0970*/  ISETP.GE.AND P0, PT, R27, UR11, PT ;  /* 0x0000000b1b007c0c */ /* 0x002fc8000bf06270 */
[----:B------:R-:W-:-:S13]  /*0980*/  ISETP.GE.OR P0, PT, R29, UR10, P0 ;  /* 0x0000000a1d007c0c */ /* 0x000fda0008706670 */
[----:B------:R-:W-:Y:S05]  /*0990*/  @P0 EXIT ;  /* 0x000000000000094d */ /* 0x000fea0003800000 */
[----:B------:R-:W1:Y:S01]  /*09a0*/  LDCU.U8 UR4, c[0x0][0x3b4] ;  /* 0x00007680ff0477ac */ /* 0x000e620008000000 */
[----:B------:R-:W2:Y:S01]  /*09b0*/  LDC.64 R4, c[0x0][0x3a0] ;  /* 0x0000e800ff047b82 */ /* 0x000ea20000000a00 */
[----:B------:R-:W-:Y:S01]  /*09c0*/  IMAD R29, R29, UR11, R27 ;  /* 0x0000000b1d1d7c24 */ /* 0x000fe2000f8e021b */
[----:B------:R-:W3:Y:S01]  /*09d0*/  LDCU.64 UR8, c[0x0][0x398] ;  /* 0x00007300ff0877ac */ /* 0x000ee20008000a00 */
[----:B-1----:R-:W-:Y:S02]  /*09e0*/  UPRMT UR4, UR4, 0x8880, URZ ;  /* 0x0000888004047896 */ /* 0x002fe400080000ff */
[----:B---3--:R-:W-:Y:S02]  /*09f0*/  UISETP.EQ.U32.AND UP1, UPT, UR8, URZ, UPT ;  /* 0x000000ff0800728c */ /* 0x008fe4000bf22070 */
[----:B------:R-:W-:-:S04]  /*0a00*/  UISETP.NE.AND UP0, UPT, UR4, URZ, UPT ;  /* 0x000000ff0400728c */ /* 0x000fc8000bf05270 */
[----:B------:R-:W-:-:S09]  /*0a10*/  UISETP.EQ.OR.EX UP0, UPT, UR9, URZ, !UP0, UP1 ;  /* 0x000000ff0900728c */ /* 0x000fd2000c702710 */
[----:B------:R-:W-:Y:S05]  /*0a20*/  BRA.U UP0, `(.L_x_30) ;  /* 0x0000000100147547 */ /* 0x000fea000b800000 */
[----:B------:R-:W1:Y:S02]  /*0a30*/  LDC.64 R2, c[0x0][0x398] ;  /* 0x0000e600ff027b82 */ /* 0x000e640000000a00 */
[----:B-1----:R-:W-:-:S06]  /*0a40*/  IMAD.WIDE.U32 R2, R27, 0x2, R2 ;  /* 0x000000021b027825 */ /* 0x002fcc00078e0002 */
[----:B------:R-:W3:Y:S02]  /*0a50*/  LDG.E.U16.CONSTANT R2, desc[UR6][R2.64] ;  /* 0x0000000602027981 */ /* 0x000ee4000c1e9500 */
[----:B---3--:R-:W-:-:S05]  /*0a60*/  SHF.L.U32 R0, R2, 0x10, RZ ;  /* 0x0000001002007819 */ /* 0x008fca00000006ff */
[----:B------:R-:W-:-:S07]  /*0a70*/  FADD R11, R0, R11 ;  /* 0x0000000b000b7221 */ /* 0x000fce0000000000 */
.L_x_30:
[----:B------:R-:W-:Y:S01]  /*0a80*/  F2FP.BF16.F32.PACK_AB R0, RZ, R11 ;  /* 0x0000000bff00723e */ /* 0x000fe200000010ff */
[----:B--2---:R-:W-:-:S05]  /*0a90*/  IMAD.WIDE.U32 R2, R29, 0x2, R4 ;  /* 0x000000021d027825 */ /* 0x004fca00078e0004 */
[----:B------:R-:W-:Y:S01]  /*0aa0*/  STG.E.U16 desc[UR6][R2.64], R0 ;  /* 0x0000000002007986 */ /* 0x000fe2000c101506 */
[----:B------:R-:W-:Y:S05]  /*0ab0*/  EXIT ;  /* 0x000000000000794d */ /* 0x000fea0003800000 */
.L_x_31:
        /* <DEDUP_REMOVED lines=12> */
.L_x_44:


//--------------------- .text._ZN10mxfp4_gemm18mxfp4_matmul_tiledI6__halfLi32ELi32ELi32EEEvPKT_PKhS6_S4_PS2_iiib --------------------------
	.section	.text._ZN10mxfp4_gemm18mxfp4_matmul_tiledI6__halfLi32ELi32ELi32EEEvPKT_PKhS6_S4_PS2_iiib,"ax",@progbits
	.align	128
        .global         _ZN10mxfp4_gemm18mxfp4_matmul_tiledI6__halfLi32ELi32ELi32EEEvPKT_PKhS6_S4_PS2_iiib
        .type           _ZN10mxfp4_gemm18mxfp4_matmul_tiledI6__halfLi32ELi32ELi32EEEvPKT_PKhS6_S4_PS2_iiib,@function
        .size           _ZN10mxfp4_gemm18mxfp4_matmul_tiledI6__halfLi32ELi32ELi32EEEvPKT_PKhS6_S4_PS2_iiib,(.L_x_45 - _ZN10mxfp4_gemm18mxfp4_matmul_tiledI6__halfLi32ELi32ELi32EEEvPKT_PKhS6_S4_PS2_iiib)
        .other          _ZN10mxfp4_gemm18mxfp4_matmul_tiledI6__halfLi32ELi32ELi32EEEvPKT_PKhS6_S4_PS2_iiib,@"STO_CUDA_ENTRY STV_DEFAULT"
_ZN10mxfp4_gemm18mxfp4_matmul_tiledI6__halfLi32ELi32ELi32EEEvPKT_PKhS6_S4_PS2_iiib:
.text._ZN10mxfp4_gemm18mxfp4_matmul_tiledI6__halfLi32ELi32ELi32EEEvPKT_PKhS6_S4_PS2_iiib:
        /* <DEDUP_REMOVED lines=48> */
.L_x_39:
        /* <DEDUP_REMOVED lines=10> */
[----:B------:R-:W-:Y:S01]  /*03a0*/  MOV R9, RZ ;  /* 0x000000ff00097202 */ /* 0x000fe20000000f00 */
[----:B--2---:R-:W-:-:S09]  /*03b0*/  @!P3 HADD2.F32 R9, -RZ, R4.H0_H0 ;  /* 0x20000004ff09b230 */ /* 0x004fd20000004100 */
        /* <DEDUP_REMOVED lines=26> */
.L_x_36:
[----:B------:R-:W-:Y:S05]  /*0560*/  BSYNC.RECONVERGENT B1 ;  /* 0x0000000000017941 */ /* 0x000fea0003800200 */
.L_x_35:
[----:B------:R0:W-:Y:S04]  /*0570*/  STS [R26], R9 ;  /* 0x000000091a007388 */ /* 0x0001e80000000800 */
[----:B------:R0:W-:Y:S02]  /*0580*/  STS [R24], R7 ;  /* 0x0000000718007388 */ /* 0x0001e40000000800 */
.L_x_34:
[----:B------:R-:W-:Y:S05]  /*0590*/  BSYNC.RECONVERGENT B0 ;  /* 0x0000000000007941 */ /* 0x000fea0003800200 */
.L_x_33:
        /* <DEDUP_REMOVED lines=51> */
.L_x_38:
[----:B------:R-:W-:Y:S05]  /*08d0*/  BSYNC.RECONVERGENT B0 ;  /* 0x0000000000007941 */ /* 0x000fea0003800200 */
.L_x_37:
        /* <DEDUP_REMOVED lines=8> */
.L_x_32:
        /* <DEDUP_REMOVED lines=16> */
[----:B---3--:R-:W-:-:S05]  /*0a60*/  HADD2.F32 R0, -RZ, R2.H0_H0 ;  /* 0x20000002ff007230 */ /* 0x008fca0000004100 */
[----:B------:R-:W-:-:S07]  /*0a70*/  FADD R11, R0, R11 ;  /* 0x0000000b000b7221 */ /* 0x000fce0000000000 */
.L_x_40:
[----:B------:R-:W-:Y:S01]  /*0a80*/  F2FP.F16.F32.PACK_AB R0, RZ, R11 ;  /* 0x0000000bff00723e */ /* 0x000fe200000000ff */
[----:B--2---:R-:W-:-:S05]  /*0a90*/  IMAD.WIDE.U32 R2, R29, 0x2, R4 ;  /* 0x000000021d027825 */ /* 0x004fca00078e0004 */
[----:B------:R-:W-:Y:S01]  /*0aa0*/  STG.E.U16 desc[UR6][R2.64], R0 ;  /* 0x0000000002007986 */ /* 0x000fe2000c101506 */
[----:B------:R-:W-:Y:S05]  /*0ab0*/  EXIT ;  /* 0x000000000000794d */ /* 0x000fea0003800000 */
.L_x_41:
        /* <DEDUP_REMOVED lines=12> */
.L_x_45:


//--------------------- .nv.shared.reserved.0     --------------------------
	.section	.nv.shared.reserved.0,"aw",@nobits
	.weak		__nv_reservedSMEM_offset_0_alias
	.size		__nv_reservedSMEM_offset_0_alias, 0, 64
	.other		__nv_reservedSMEM_offset_0_alias,@"STO_CUDA_RESERVED_SHARED STV_DEFAULT"
__nv_reservedSMEM_offset_0_alias:
	.zero		0
	.zero		64


//--------------------- .nv.shared._ZN10mxfp4_gemm18mxfp4_matmul_tiledI13__nv_bfloat16Li32ELi32ELi32EEEvPKT_PKhS6_S4_PS2_iiib --------------------------
	.section	.nv.shared._ZN10mxfp4_gemm18mxfp4_matmul_tiledI13__nv_bfloat16Li32ELi32ELi32EEEvPKT_PKhS6_S4_PS2_iiib,"aw",@nobits
	.sectionflags	@""
	.align	4
.nv.shared._ZN10mxfp4_gemm18mxfp4_matmul_tiledI13__nv_bfloat16Li32ELi32ELi32EEEvPKT_PKhS6_S4_PS2_iiib:
	.zero		10240


//--------------------- .nv.shared._ZN10mxfp4_gemm18mxfp4_matmul_tiledI6__halfLi32ELi32ELi32EEEvPKT_PKhS6_S4_PS2_iiib --------------------------
	.section	.nv.shared._ZN10mxfp4_gemm18mxfp4_matmul_tiledI6__halfLi32ELi32ELi32EEEvPKT_PKhS6_S4_PS2_iiib,"aw",@nobits
	.sectionflags	@""
	.align	4
.nv.shared._ZN10mxfp4_gemm18mxfp4_matmul_tiledI6__halfLi32ELi32ELi32EEEvPKT_PKhS6_S4_PS2_iiib:
	.zero		10240


//--------------------- .nv.constant0._ZN10mxfp4_gemm14mxfp4_moe_gemmI13__nv_bfloat16EEvPKT_PKhS6_S4_PKjPS2_iiiiibb --------------------------
	.section	.nv.constant0._ZN10mxfp4_gemm14mxfp4_moe_gemmI13__nv_bfloat16EEvPKT_PKhS6_S4_PKjPS2_iiiiibb,"a",@progbits
	.sectionflags	@""
	.align	4
.nv.constant0._ZN10mxfp4_gemm14mxfp4_moe_gemmI13__nv_bfloat16EEvPKT_PKhS6_S4_PKjPS2_iiiiibb:
	.zero		966


//--------------------- .nv.constant0._ZN10mxfp4_gemm14mxfp4_moe_gemmI6__halfEEvPKT_PKhS6_S4_PKjPS2_iiiiibb --------------------------
	.section	.nv.constant0._ZN10mxfp4_gemm14mxfp4_moe_gemmI6__halfEEvPKT_PKhS6_S4_PKjPS2_iiiiibb,"a",@progbits
	.sectionflags	@""
	.align	4
.nv.constant0._ZN10mxfp4_gemm14mxfp4_moe_gemmI6__halfEEvPKT_PKhS6_S4_PKjPS2_iiiiibb:
	.zero		966


//--------------------- .nv.constant0._ZN10mxfp4_gemm18mxfp4_matmul_tiledI13__nv_bfloat16Li32ELi32ELi32EEEvPKT_PKhS6_S4_PS2_iiib --------------------------
	.section	.nv.constant0._ZN10mxfp4_gemm18mxfp4_matmul_tiledI13__nv_bfloat16Li32ELi32ELi32EEEvPKT_PKhS6_S4_PS2_iiib,"a",@progbits
	.sectionflags	@""
	.align	4
.nv.constant0._ZN10mxfp4_gemm18mxfp4_matmul_tiledI13__nv_bfloat16Li32ELi32ELi32EEEvPKT_PKhS6_S4_PS2_iiib:
	.zero		949


//--------------------- .nv.constant0._ZN10mxfp4_gemm18mxfp4_matmul_tiledI6__halfLi32ELi32ELi32EEEvPKT_PKhS6_S4_PS2_iiib --------------------------
	.section	.nv.constant0._ZN10mxfp4_gemm18mxfp4_matmul_tiledI6__halfLi32ELi32ELi32EEEvPKT_PKhS6_S4_PS2_iiib,"a",@progbits
	.sectionflags	@""
	.align	4
.nv.constant0._ZN10mxfp4_gemm18mxfp4_matmul_tiledI6__halfLi32ELi32ELi32EEEvPKT_PKhS6_S4_PS2_iiib:
	.zero		949


//--------------------- SYMBOLS --------------------------

	.type		.nv.reservedSmem.offset0,@object
	.size		.nv.reservedSmem.offset0,0x4
	.type		.nv.reservedSmem.cap,@object
	.size		.nv.reservedSmem.cap,0x4
